// auto-generated by cutlass_sweep.gemm — config: {"arch": "sm_100", "cluster_m": 8, "cluster_n": 1, "dtype": "bf16", "dtype_b": "bf16", "layout": "nt", "stages": 0, "tile_k": 32, "tile_m": 128, "tile_n": 64}
#include "cutlass/cutlass.h"
#include "cutlass/gemm/collective/collective_builder.hpp"
#include "cutlass/gemm/device/gemm_universal_adapter.h"
#include "cutlass/gemm/kernel/gemm_universal.hpp"
#include "cutlass/epilogue/collective/collective_builder.hpp"

using ElemA = cutlass::bfloat16_t;
using ElemB = cutlass::bfloat16_t;
using ElemCD = cutlass::bfloat16_t;
using Acc  = float;
using TileShape    = cute::Shape<cute::_128, cute::_64, cute::_32>;
using ClusterShape = cute::Shape<cute::_8, cute::_1, cute::_1>;

using CollectiveEpilogue = typename cutlass::epilogue::collective::CollectiveBuilder<
    cutlass::arch::Sm100, cutlass::arch::OpClassTensorOp,
    TileShape, ClusterShape,
    cutlass::epilogue::collective::EpilogueTileAuto,
    Acc, Acc,
    ElemCD, cutlass::layout::RowMajor, 128 / cutlass::sizeof_bits<ElemCD>::value,
    ElemCD, cutlass::layout::RowMajor, 128 / cutlass::sizeof_bits<ElemCD>::value,
    cutlass::epilogue::collective::EpilogueScheduleAuto
  >::CollectiveOp;

using CollectiveMainloop = typename cutlass::gemm::collective::CollectiveBuilder<
    cutlass::arch::Sm100, cutlass::arch::OpClassTensorOp,
    ElemA, cutlass::layout::RowMajor, 128 / cutlass::sizeof_bits<ElemA>::value,
    ElemB, cutlass::layout::ColumnMajor, 128 / cutlass::sizeof_bits<ElemB>::value,
    Acc,
    TileShape, ClusterShape,
    cutlass::gemm::collective::StageCountAutoCarveout<static_cast<int>(sizeof(typename CollectiveEpilogue::SharedStorage))>,
    cutlass::gemm::collective::KernelScheduleAuto
  >::CollectiveOp;

using GemmKernel = cutlass::gemm::kernel::GemmUniversal<
    cute::Shape<int,int,int,int>,
    CollectiveMainloop,
    CollectiveEpilogue
>;
using Gemm = cutlass::gemm::device::GemmUniversalAdapter<GemmKernel>;

// Force the device kernel symbol into the cubin without needing a host main.
auto* _anchor = &cutlass::device_kernel<GemmKernel>;


// ===== COMPILED SASS (sm_100a) =====

	.target	sm_100a

	.elftype	@"ET_EXEC"


//--------------------- .note.nv.tkinfo           --------------------------
	.section	.note.nv.tkinfo,"",@"SHT_NOTE"
	.sectionflags	@"SHF_NOTE_NV_TKINFO"
	.tkinfo
        /*0018*/ 	.word	0x00000002
        /*0030*/ 	.string	""
        /*0030*/ 	.string	"ptxas"
        /*0030*/ 	.string	"Cuda compilation tools, release 13.0, V13.0.88"
        /*0030*/ 	.string	"Build cuda_13.0.r13.0/compiler.36424714_0"
        /*0030*/ 	.string	"-arch sm_100a -m 64 "



//--------------------- .note.nv.cuinfo           --------------------------
	.section	.note.nv.cuinfo,"",@"SHT_NOTE"
	.sectionflags	@"SHF_NOTE_NV_CUINFO"
        /*0018*/ 	.short	0x0002
        /*001a*/ 	.short	0x0064
        /*001c*/ 	.short	0x0082
	.zero		2


//--------------------- .nv.info                  --------------------------
	.section	.nv.info,"",@"SHT_CUDA_INFO"
	.align	4


	//----- nvinfo : EIATTR_REGCOUNT
	.align		4
        /*0000*/ 	.byte	0x04, 0x2f
        /*0002*/ 	.short	(.L_19 - .L_18)
	.align		4
.L_18:
        /*0004*/ 	.word	index@(_ZN7cutlass13device_kernelINS_4gemm6kernel13GemmUniversalIN4cute5tupleIJiiiiEEENS1_10collective13CollectiveMmaINS1_35MainloopSm100TmaUmmaWarpSpecializedILi35ELi2ELi4ENS5_IJNS4_1CILi8EEENSA_ILi1EEESC_EEEEENS5_IJNSA_ILi128EEENSA_ILi64EEENSA_ILi32EEEEEENS_10bfloat16_tENS5_IJlSC_lEEESJ_SK_NS4_8TiledMMAINS4_8MMA_AtomIJNS4_26SM100_MMA_F16BF16_2x1SM_SSISJ_SJ_fLi128ELi64ELNS4_4UMMA5MajorE0ELSP_0ELNSO_7ScaleInE0ELSQ_0EEEEEENS4_6LayoutINS5_IJSC_SC_SC_EEENS5_IJNSA_ILi0EEESV_SV_EEEEENS5_IJNS4_10UnderscoreESY_SY_EEEEENS4_18SM100_TMA_2SM_LOADENS4_14ComposedLayoutINS4_7SwizzleILi2ELi4ELi3EEENS4_18smem_ptr_flag_bitsILi16EEENST_INS5_IJSB_SH_EEENS5_IJSH_SC_EEEEEEEvNS4_8identityENS4_28SM100_TMA_2SM_LOAD_MULTICASTES1A_vS1B_EENS_8epilogue10collective18CollectiveEpilogueINS1E_23Sm100TmaWarpSpecializedILi3ELi2ELi16ELb1ELb0EEEJNS5_IJSG_SG_SH_EEENS5_IJNST_ISG_SC_EENST_INS5_IJNSA_ILi16EEENSA_ILi2EEEEEENS5_IJSC_SH_EEEEEEEESJ_SK_SJ_SK_NS1E_6fusion15FusionCallbacksIS1I_NS1R_17LinearCombinationISJ_fSJ_fLNS_15FloatRoundStyleE2EEES1J_S1Q_JEEENS4_5SM1004TMEM4LOAD26SM100_TMEM_LOAD_32dp32b16xENS4_13SM90_TMA_LOADENS12_INS13_ILi1ELi4ELi3EEES16_NST_INS5_IJSB_S1L_EEENS5_IJS1L_SC_EEEEEEENS4_39AutoVectorizingCopyWithAssumedAlignmentILi128EEENS4_14SM90_TMA_STOREES26_S28_S28_EEEvvEEEEvNT_6ParamsE)
        /*0008*/ 	.word	0x00000046


	//----- nvinfo : EIATTR_FRAME_SIZE
	.align		4
.L_19:
        /*000c*/ 	.byte	0x04, 0x11
        /*000e*/ 	.short	(.L_21 - .L_20)
	.align		4
.L_20:
        /*0010*/ 	.word	index@($__internal_2_$__cuda_sm10x_tcgen05_guardrail_trap_unallocated_columns_being_dealloced)
        /*0014*/ 	.word	0x00000000


	//----- nvinfo : EIATTR_FRAME_SIZE
	.align		4
.L_21:
        /*0018*/ 	.byte	0x04, 0x11
        /*001a*/ 	.short	(.L_23 - .L_22)
	.align		4
.L_22:
        /*001c*/ 	.word	index@($__internal_1_$__cuda_sm10x_tcgen05_guardrail_trap_phase_invalid_during_alloc)
        /*0020*/ 	.word	0x00000000


	//----- nvinfo : EIATTR_FRAME_SIZE
	.align		4
.L_23:
        /*0024*/ 	.byte	0x04, 0x11
        /*0026*/ 	.short	(.L_25 - .L_24)
	.align		4
.L_24:
        /*0028*/ 	.word	index@($__internal_0_$__cuda_sm10x_tcgen05_guardrail_trap_col_being_dealloced_not_returned_by_alloc)
        /*002c*/ 	.word	0x00000000


	//----- nvinfo : EIATTR_FRAME_SIZE
	.align		4
.L_25:
        /*0030*/ 	.byte	0x04, 0x11
        /*0032*/ 	.short	(.L_27 - .L_26)
	.align		4
.L_26:
        /*0034*/ 	.word	index@(_ZN7cutlass13device_kernelINS_4gemm6kernel13GemmUniversalIN4cute5tupleIJiiiiEEENS1_10collective13CollectiveMmaINS1_35MainloopSm100TmaUmmaWarpSpecializedILi35ELi2ELi4ENS5_IJNS4_1CILi8EEENSA_ILi1EEESC_EEEEENS5_IJNSA_ILi128EEENSA_ILi64EEENSA_ILi32EEEEEENS_10bfloat16_tENS5_IJlSC_lEEESJ_SK_NS4_8TiledMMAINS4_8MMA_AtomIJNS4_26SM100_MMA_F16BF16_2x1SM_SSISJ_SJ_fLi128ELi64ELNS4_4UMMA5MajorE0ELSP_0ELNSO_7ScaleInE0ELSQ_0EEEEEENS4_6LayoutINS5_IJSC_SC_SC_EEENS5_IJNSA_ILi0EEESV_SV_EEEEENS5_IJNS4_10UnderscoreESY_SY_EEEEENS4_18SM100_TMA_2SM_LOADENS4_14ComposedLayoutINS4_7SwizzleILi2ELi4ELi3EEENS4_18smem_ptr_flag_bitsILi16EEENST_INS5_IJSB_SH_EEENS5_IJSH_SC_EEEEEEEvNS4_8identityENS4_28SM100_TMA_2SM_LOAD_MULTICASTES1A_vS1B_EENS_8epilogue10collective18CollectiveEpilogueINS1E_23Sm100TmaWarpSpecializedILi3ELi2ELi16ELb1ELb0EEEJNS5_IJSG_SG_SH_EEENS5_IJNST_ISG_SC_EENST_INS5_IJNSA_ILi16EEENSA_ILi2EEEEEENS5_IJSC_SH_EEEEEEEESJ_SK_SJ_SK_NS1E_6fusion15FusionCallbacksIS1I_NS1R_17LinearCombinationISJ_fSJ_fLNS_15FloatRoundStyleE2EEES1J_S1Q_JEEENS4_5SM1004TMEM4LOAD26SM100_TMEM_LOAD_32dp32b16xENS4_13SM90_TMA_LOADENS12_INS13_ILi1ELi4ELi3EEES16_NST_INS5_IJSB_S1L_EEENS5_IJS1L_SC_EEEEEEENS4_39AutoVectorizingCopyWithAssumedAlignmentILi128EEENS4_14SM90_TMA_STOREES26_S28_S28_EEEvvEEEEvNT_6ParamsE)
        /*0038*/ 	.word	0x00000000


	//----- nvinfo : EIATTR_MIN_STACK_SIZE
	.align		4
.L_27:
        /*003c*/ 	.byte	0x04, 0x12
        /*003e*/ 	.short	(.L_29 - .L_28)
	.align		4
.L_28:
        /*0040*/ 	.word	index@(_ZN7cutlass13device_kernelINS_4gemm6kernel13GemmUniversalIN4cute5tupleIJiiiiEEENS1_10collective13CollectiveMmaINS1_35MainloopSm100TmaUmmaWarpSpecializedILi35ELi2ELi4ENS5_IJNS4_1CILi8EEENSA_ILi1EEESC_EEEEENS5_IJNSA_ILi128EEENSA_ILi64EEENSA_ILi32EEEEEENS_10bfloat16_tENS5_IJlSC_lEEESJ_SK_NS4_8TiledMMAINS4_8MMA_AtomIJNS4_26SM100_MMA_F16BF16_2x1SM_SSISJ_SJ_fLi128ELi64ELNS4_4UMMA5MajorE0ELSP_0ELNSO_7ScaleInE0ELSQ_0EEEEEENS4_6LayoutINS5_IJSC_SC_SC_EEENS5_IJNSA_ILi0EEESV_SV_EEEEENS5_IJNS4_10UnderscoreESY_SY_EEEEENS4_18SM100_TMA_2SM_LOADENS4_14ComposedLayoutINS4_7SwizzleILi2ELi4ELi3EEENS4_18smem_ptr_flag_bitsILi16EEENST_INS5_IJSB_SH_EEENS5_IJSH_SC_EEEEEEEvNS4_8identityENS4_28SM100_TMA_2SM_LOAD_MULTICASTES1A_vS1B_EENS_8epilogue10collective18CollectiveEpilogueINS1E_23Sm100TmaWarpSpecializedILi3ELi2ELi16ELb1ELb0EEEJNS5_IJSG_SG_SH_EEENS5_IJNST_ISG_SC_EENST_INS5_IJNSA_ILi16EEENSA_ILi2EEEEEENS5_IJSC_SH_EEEEEEEESJ_SK_SJ_SK_NS1E_6fusion15FusionCallbacksIS1I_NS1R_17LinearCombinationISJ_fSJ_fLNS_15FloatRoundStyleE2EEES1J_S1Q_JEEENS4_5SM1004TMEM4LOAD26SM100_TMEM_LOAD_32dp32b16xENS4_13SM90_TMA_LOADENS12_INS13_ILi1ELi4ELi3EEES16_NST_INS5_IJSB_S1L_EEENS5_IJS1L_SC_EEEEEEENS4_39AutoVectorizingCopyWithAssumedAlignmentILi128EEENS4_14SM90_TMA_STOREES26_S28_S28_EEEvvEEEEvNT_6ParamsE)
        /*0044*/ 	.word	0x00000000
.L_29:


//--------------------- .nv.compat                --------------------------
	.section	.nv.compat,"",@"SHT_CUDA_COMPAT_INFO"
	.align	4
        /*0000*/ 	.byte	0x02, 0x09, 0x01, 0x00, 0x02, 0x02, 0x02, 0x00, 0x02, 0x05, 0x05, 0x00, 0x03, 0x07, 0x01, 0x01
        /*0010*/ 	.byte	0x02, 0x03, 0x01, 0x00, 0x02, 0x06, 0x01, 0x00, 0x04, 0x0b, 0x08, 0x00, 0x09, 0x00, 0x00, 0x00
        /*0020*/ 	.byte	0x00, 0x00, 0x00, 0x00


//--------------------- .nv.info._ZN7cutlass13device_kernelINS_4gemm6kernel13GemmUniversalIN4cute5tupleIJiiiiEEENS1_10collective13CollectiveMmaINS1_35MainloopSm100TmaUmmaWarpSpecializedILi35ELi2ELi4ENS5_IJNS4_1CILi8EEENSA_ILi1EEESC_EEEEENS5_IJNSA_ILi128EEENSA_ILi64EEENSA_ILi32EEEEEENS_10bfloat16_tENS5_IJlSC_lEEESJ_SK_NS4_8TiledMMAINS4_8MMA_AtomIJNS4_26SM100_MMA_F16BF16_2x1SM_SSISJ_SJ_fLi128ELi64ELNS4_4UMMA5MajorE0ELSP_0ELNSO_7ScaleInE0ELSQ_0EEEEEENS4_6LayoutINS5_IJSC_SC_SC_EEENS5_IJNSA_ILi0EEESV_SV_EEEEENS5_IJNS4_10UnderscoreESY_SY_EEEEENS4_18SM100_TMA_2SM_LOADENS4_14ComposedLayoutINS4_7SwizzleILi2ELi4ELi3EEENS4_18smem_ptr_flag_bitsILi16EEENST_INS5_IJSB_SH_EEENS5_IJSH_SC_EEEEEEEvNS4_8identityENS4_28SM100_TMA_2SM_LOAD_MULTICASTES1A_vS1B_EENS_8epilogue10collective18CollectiveEpilogueINS1E_23Sm100TmaWarpSpecializedILi3ELi2ELi16ELb1ELb0EEEJNS5_IJSG_SG_SH_EEENS5_IJNST_ISG_SC_EENST_INS5_IJNSA_ILi16EEENSA_ILi2EEEEEENS5_IJSC_SH_EEEEEEEESJ_SK_SJ_SK_NS1E_6fusion15FusionCallbacksIS1I_NS1R_17LinearCombinationISJ_fSJ_fLNS_15FloatRoundStyleE2EEES1J_S1Q_JEEENS4_5SM1004TMEM4LOAD26SM100_TMEM_LOAD_32dp32b16xENS4_13SM90_TMA_LOADENS12_INS13_ILi1ELi4ELi3EEES16_NST_INS5_IJSB_S1L_EEENS5_IJS1L_SC_EEEEEEENS4_39AutoVectorizingCopyWithAssumedAlignmentILi128EEENS4_14SM90_TMA_STOREES26_S28_S28_EEEvvEEEEvNT_6ParamsE --------------------------
	.section	.nv.info._ZN7cutlass13device_kernelINS_4gemm6kernel13GemmUniversalIN4cute5tupleIJiiiiEEENS1_10collective13CollectiveMmaINS1_35MainloopSm100TmaUmmaWarpSpecializedILi35ELi2ELi4ENS5_IJNS4_1CILi8EEENSA_ILi1EEESC_EEEEENS5_IJNSA_ILi128EEENSA_ILi64EEENSA_ILi32EEEEEENS_10bfloat16_tENS5_IJlSC_lEEESJ_SK_NS4_8TiledMMAINS4_8MMA_AtomIJNS4_26SM100_MMA_F16BF16_2x1SM_SSISJ_SJ_fLi128ELi64ELNS4_4UMMA5MajorE0ELSP_0ELNSO_7ScaleInE0ELSQ_0EEEEEENS4_6LayoutINS5_IJSC_SC_SC_EEENS5_IJNSA_ILi0EEESV_SV_EEEEENS5_IJNS4_10UnderscoreESY_SY_EEEEENS4_18SM100_TMA_2SM_LOADENS4_14ComposedLayoutINS4_7SwizzleILi2ELi4ELi3EEENS4_18smem_ptr_flag_bitsILi16EEENST_INS5_IJSB_SH_EEENS5_IJSH_SC_EEEEEEEvNS4_8identityENS4_28SM100_TMA_2SM_LOAD_MULTICASTES1A_vS1B_EENS_8epilogue10collective18CollectiveEpilogueINS1E_23Sm100TmaWarpSpecializedILi3ELi2ELi16ELb1ELb0EEEJNS5_IJSG_SG_SH_EEENS5_IJNST_ISG_SC_EENST_INS5_IJNSA_ILi16EEENSA_ILi2EEEEEENS5_IJSC_SH_EEEEEEEESJ_SK_SJ_SK_NS1E_6fusion15FusionCallbacksIS1I_NS1R_17LinearCombinationISJ_fSJ_fLNS_15FloatRoundStyleE2EEES1J_S1Q_JEEENS4_5SM1004TMEM4LOAD26SM100_TMEM_LOAD_32dp32b16xENS4_13SM90_TMA_LOADENS12_INS13_ILi1ELi4ELi3EEES16_NST_INS5_IJSB_S1L_EEENS5_IJS1L_SC_EEEEEEENS4_39AutoVectorizingCopyWithAssumedAlignmentILi128EEENS4_14SM90_TMA_STOREES26_S28_S28_EEEvvEEEEvNT_6ParamsE,"",@"SHT_CUDA_INFO"
	.sectionflags	@""
	.align	4


	//----- nvinfo : EIATTR_CUDA_API_VERSION
	.align		4
        /*0000*/ 	.byte	0x04, 0x37
        /*0002*/ 	.short	(.L_31 - .L_30)
.L_30:
        /*0004*/ 	.word	0x00000082


	//----- nvinfo : EIATTR_KPARAM_INFO
	.align		4
.L_31:
        /*0008*/ 	.byte	0x04, 0x17
        /*000a*/ 	.short	(.L_33 - .L_32)
.L_32:
        /*000c*/ 	.word	0x00000000
        /*0010*/ 	.short	0x0000
        /*0012*/ 	.short	0x0000
        /*0014*/ 	.byte	0x00, 0xf0, 0x01, 0x20


	//----- nvinfo : EIATTR_AT_ENTRY_FRAGMENTS
	.align		4
.L_33:
        /*0018*/ 	.byte	0x04, 0x4f
        /*001a*/ 	.short	(.L_35 - .L_34)


	//   ....[0]....
.L_34:
        /*001c*/ 	.word	0x00000007


	//----- nvinfo : EIATTR_RESERVED_SMEM_USED
	.align		4
.L_35:
        /*0020*/ 	.byte	0x01, 0x41
	.zero		2


	//----- nvinfo : EIATTR_SPARSE_MMA_MASK
	.align		4
        /*0024*/ 	.byte	0x03, 0x50
        /*0026*/ 	.short	0x0000


	//----- nvinfo : EIATTR_TCGEN05_2CTA_USED
	.align		4
        /*0028*/ 	.byte	0x01, 0x52
	.zero		2


	//----- nvinfo : EIATTR_MAXREG_COUNT
	.align		4
        /*002c*/ 	.byte	0x03, 0x1b
        /*002e*/ 	.short	0x00ff


	//----- nvinfo : EIATTR_NUM_BARRIERS
	.align		4
        /*0030*/ 	.byte	0x02, 0x4c
        /*0032*/ 	.byte	0x07
	.zero		1


	//----- nvinfo : EIATTR_EXTERNS
	.align		4
        /*0034*/ 	.byte	0x04, 0x0f
        /*0036*/ 	.short	(.L_37 - .L_36)


	//   ....[0]....
	.align		4
.L_36:
        /*0038*/ 	.word	index@(__assertfail)


	//----- nvinfo : EIATTR_MERCURY_ISA_VERSION
	.align		4
.L_37:
        /*003c*/ 	.byte	0x03, 0x5f
        /*003e*/ 	.short	0x0101


	//----- nvinfo : EIATTR_INT_WARP_WIDE_INSTR_OFFSETS
	.align		4
        /*0040*/ 	.byte	0x04, 0x31
        /*0042*/ 	.short	(.L_39 - .L_38)


	//   ....[0]....
.L_38:
        /*0044*/ 	.word	0x000011d0


	//   ....[1]....
        /*0048*/ 	.word	0x00001280


	//   ....[2]....
        /*004c*/ 	.word	0x000058b0


	//   ....[3]....
        /*0050*/ 	.word	0x000058e0


	//   ....[4]....
        /*0054*/ 	.word	0x00005900


	//   ....[5]....
        /*0058*/ 	.word	0x00006490


	//   ....[6]....
        /*005c*/ 	.word	0x000065f0


	//   ....[7]....
        /*0060*/ 	.word	0x000066a0


	//   ....[8]....
        /*0064*/ 	.word	0x000067b0


	//   ....[9]....
        /*0068*/ 	.word	0x000068e0


	//   ....[10]....
        /*006c*/ 	.word	0x00006980


	//----- nvinfo : EIATTR_COOP_GROUP_MASK_REGIDS
	.align		4
.L_39:
        /*0070*/ 	.byte	0x04, 0x29
        /*0072*/ 	.short	(.L_41 - .L_40)


	//   ....[0]....
.L_40:
        /*0074*/ 	.word	0xffffffff


	//   ....[1]....
        /*0078*/ 	.word	0xffffffff


	//   ....[2]....
        /*007c*/ 	.word	0xffffffff


	//   ....[3]....
        /*0080*/ 	.word	0xffffffff


	//   ....[4]....
        /*0084*/ 	.word	0xffffffff


	//   ....[5]....
        /*0088*/ 	.word	0xffffffff


	//   ....[6]....
        /*008c*/ 	.word	0xffffffff


	//   ....[7]....
        /*0090*/ 	.word	0xffffffff


	//   ....[8]....
        /*0094*/ 	.word	0xffffffff


	//   ....[9]....
        /*0098*/ 	.word	0xffffffff


	//   ....[10]....
        /*009c*/ 	.word	0xffffffff


	//   ....[11]....
        /*00a0*/ 	.word	0xffffffff


	//   ....[12]....
        /*00a4*/ 	.word	0xffffffff


	//   ....[13]....
        /*00a8*/ 	.word	0xffffffff


	//----- nvinfo : EIATTR_COOP_GROUP_INSTR_OFFSETS
	.align		4
.L_41:
        /*00ac*/ 	.byte	0x04, 0x28
        /*00ae*/ 	.short	(.L_43 - .L_42)


	//   ....[0]....
.L_42:
        /*00b0*/ 	.word	0x000000b0


	//   ....[1]....
        /*00b4*/ 	.word	0x00000520


	//   ....[2]....
        /*00b8*/ 	.word	0x00000b00


	//   ....[3]....
        /*00bc*/ 	.word	0x00000c80


	//   ....[4]....
        /*00c0*/ 	.word	0x00000d80


	//   ....[5]....
        /*00c4*/ 	.word	0x00000ef0


	//   ....[6]....
        /*00c8*/ 	.word	0x00001090


	//   ....[7]....
        /*00cc*/ 	.word	0x000012f0


	//   ....[8]....
        /*00d0*/ 	.word	0x00002710


	//   ....[9]....
        /*00d4*/ 	.word	0x00004770


	//   ....[10]....
        /*00d8*/ 	.word	0x00004c40


	//   ....[11]....
        /*00dc*/ 	.word	0x00004c70


	//   ....[12]....
        /*00e0*/ 	.word	0x000057b0


	//   ....[13]....
        /*00e4*/ 	.word	0x000059c0


	//----- nvinfo : EIATTR_VRC_CTA_INIT_COUNT
	.align		4
.L_43:
        /*00e8*/ 	.byte	0x02, 0x4a
        /*00ea*/ 	.byte	0x80
	.zero		1


	//----- nvinfo : EIATTR_SYSCALL_OFFSETS
	.align		4
        /*00ec*/ 	.byte	0x04, 0x46
        /*00ee*/ 	.short	(.L_45 - .L_44)


	//   ....[0]....
.L_44:
        /*00f0*/ 	.word	0x00007610


	//   ....[1]....
        /*00f4*/ 	.word	0x00007700


	//   ....[2]....
        /*00f8*/ 	.word	0x00007f20


	//   ....[3]....
        /*00fc*/ 	.word	0x000088b0


	//----- nvinfo : EIATTR_MBARRIER_INSTR_OFFSETS
	.align		4
.L_45:
        /*0100*/ 	.byte	0x04, 0x39
        /*0102*/ 	.short	(.L_47 - .L_46)


	//   ....[0]....
.L_46:
        /*0104*/ 	.word	0x00000680
        /*0108*/ 	.word	0x000000ff
        /*010c*/ 	.word	0x00000000
        /*0110*/ 	.short	0x0100
        /*0112*/ 	.byte	0x04
	.zero		1


	//   ....[1]....
        /*0114*/ 	.word	0x00000690
        /*0118*/ 	.word	0x000000ff
        /*011c*/ 	.word	0x00000118
        /*0120*/ 	.short	0x0100
        /*0122*/ 	.byte	0x04
	.zero		1


	//   ....[2]....
        /*0124*/ 	.word	0x000006a0
        /*0128*/ 	.word	0x000000ff
        /*012c*/ 	.word	0x00000008
        /*0130*/ 	.short	0x0100
        /*0132*/ 	.byte	0x04
	.zero		1


	//   ....[3]....
        /*0134*/ 	.word	0x000006b0
        /*0138*/ 	.word	0x000000ff
        /*013c*/ 	.word	0x00000120
        /*0140*/ 	.short	0x0100
        /*0142*/ 	.byte	0x04
	.zero		1


	//   ....[4]....
        /*0144*/ 	.word	0x000006c0
        /*0148*/ 	.word	0x000000ff
        /*014c*/ 	.word	0x00000010
        /*0150*/ 	.short	0x0100
        /*0152*/ 	.byte	0x04
	.zero		1


	//   ....[5]....
        /*0154*/ 	.word	0x000006d0
        /*0158*/ 	.word	0x000000ff
        /*015c*/ 	.word	0x00000128
        /*0160*/ 	.short	0x0100
        /*0162*/ 	.byte	0x04
	.zero		1


	//   ....[6]....
        /*0164*/ 	.word	0x000006e0
        /*0168*/ 	.word	0x000000ff
        /*016c*/ 	.word	0x00000018
        /*0170*/ 	.short	0x0100
        /*0172*/ 	.byte	0x04
	.zero		1


	//   ....[7]....
        /*0174*/ 	.word	0x000006f0
        /*0178*/ 	.word	0x000000ff
        /*017c*/ 	.word	0x00000130
        /*0180*/ 	.short	0x0100
        /*0182*/ 	.byte	0x04
	.zero		1


	//   ....[8]....
        /*0184*/ 	.word	0x00000700
        /*0188*/ 	.word	0x000000ff
        /*018c*/ 	.word	0x00000020
        /*0190*/ 	.short	0x0100
        /*0192*/ 	.byte	0x04
	.zero		1


	//   ....[9]....
        /*0194*/ 	.word	0x00000710
        /*0198*/ 	.word	0x000000ff
        /*019c*/ 	.word	0x00000138
        /*01a0*/ 	.short	0x0100
        /*01a2*/ 	.byte	0x04
	.zero		1


	//   ....[10]....
        /*01a4*/ 	.word	0x00000720
        /*01a8*/ 	.word	0x000000ff
        /*01ac*/ 	.word	0x00000028
        /*01b0*/ 	.short	0x0100
        /*01b2*/ 	.byte	0x04
	.zero		1


	//   ....[11]....
        /*01b4*/ 	.word	0x00000730
        /*01b8*/ 	.word	0x000000ff
        /*01bc*/ 	.word	0x00000140
        /*01c0*/ 	.short	0x0100
        /*01c2*/ 	.byte	0x04
	.zero		1


	//   ....[12]....
        /*01c4*/ 	.word	0x00000740
        /*01c8*/ 	.word	0x000000ff
        /*01cc*/ 	.word	0x00000030
        /*01d0*/ 	.short	0x0100
        /*01d2*/ 	.byte	0x04
	.zero		1


	//   ....[13]....
        /*01d4*/ 	.word	0x00000750
        /*01d8*/ 	.word	0x000000ff
        /*01dc*/ 	.word	0x00000148
        /*01e0*/ 	.short	0x0100
        /*01e2*/ 	.byte	0x04
	.zero		1


	//   ....[14]....
        /*01e4*/ 	.word	0x00000760
        /*01e8*/ 	.word	0x000000ff
        /*01ec*/ 	.word	0x00000038
        /*01f0*/ 	.short	0x0100
        /*01f2*/ 	.byte	0x04
	.zero		1


	//   ....[15]....
        /*01f4*/ 	.word	0x00000770
        /*01f8*/ 	.word	0x000000ff
        /*01fc*/ 	.word	0x00000150
        /*0200*/ 	.short	0x0100
        /*0202*/ 	.byte	0x04
	.zero		1


	//   ....[16]....
        /*0204*/ 	.word	0x00000780
        /*0208*/ 	.word	0x000000ff
        /*020c*/ 	.word	0x00000040
        /*0210*/ 	.short	0x0100
        /*0212*/ 	.byte	0x04
	.zero		1


	//   ....[17]....
        /*0214*/ 	.word	0x00000790
        /*0218*/ 	.word	0x000000ff
        /*021c*/ 	.word	0x00000158
        /*0220*/ 	.short	0x0100
        /*0222*/ 	.byte	0x04
	.zero		1


	//   ....[18]....
        /*0224*/ 	.word	0x000007a0
        /*0228*/ 	.word	0x000000ff
        /*022c*/ 	.word	0x00000048
        /*0230*/ 	.short	0x0100
        /*0232*/ 	.byte	0x04
	.zero		1


	//   ....[19]....
        /*0234*/ 	.word	0x000007b0
        /*0238*/ 	.word	0x000000ff
        /*023c*/ 	.word	0x00000160
        /*0240*/ 	.short	0x0100
        /*0242*/ 	.byte	0x04
	.zero		1


	//   ....[20]....
        /*0244*/ 	.word	0x000007c0
        /*0248*/ 	.word	0x000000ff
        /*024c*/ 	.word	0x00000050
        /*0250*/ 	.short	0x0100
        /*0252*/ 	.byte	0x04
	.zero		1


	//   ....[21]....
        /*0254*/ 	.word	0x000007d0
        /*0258*/ 	.word	0x000000ff
        /*025c*/ 	.word	0x00000168
        /*0260*/ 	.short	0x0100
        /*0262*/ 	.byte	0x04
	.zero		1


	//   ....[22]....
        /*0264*/ 	.word	0x000007e0
        /*0268*/ 	.word	0x000000ff
        /*026c*/ 	.word	0x00000058
        /*0270*/ 	.short	0x0100
        /*0272*/ 	.byte	0x04
	.zero		1


	//   ....[23]....
        /*0274*/ 	.word	0x000007f0
        /*0278*/ 	.word	0x000000ff
        /*027c*/ 	.word	0x00000170
        /*0280*/ 	.short	0x0100
        /*0282*/ 	.byte	0x04
	.zero		1


	//   ....[24]....
        /*0284*/ 	.word	0x00000800
        /*0288*/ 	.word	0x000000ff
        /*028c*/ 	.word	0x00000060
        /*0290*/ 	.short	0x0100
        /*0292*/ 	.byte	0x04
	.zero		1


	//   ....[25]....
        /*0294*/ 	.word	0x00000810
        /*0298*/ 	.word	0x000000ff
        /*029c*/ 	.word	0x00000178
        /*02a0*/ 	.short	0x0100
        /*02a2*/ 	.byte	0x04
	.zero		1


	//   ....[26]....
        /*02a4*/ 	.word	0x00000820
        /*02a8*/ 	.word	0x000000ff
        /*02ac*/ 	.word	0x00000068
        /*02b0*/ 	.short	0x0100
        /*02b2*/ 	.byte	0x04
	.zero		1


	//   ....[27]....
        /*02b4*/ 	.word	0x00000830
        /*02b8*/ 	.word	0x000000ff
        /*02bc*/ 	.word	0x00000180
        /*02c0*/ 	.short	0x0100
        /*02c2*/ 	.byte	0x04
	.zero		1


	//   ....[28]....
        /*02c4*/ 	.word	0x00000840
        /*02c8*/ 	.word	0x000000ff
        /*02cc*/ 	.word	0x00000070
        /*02d0*/ 	.short	0x0100
        /*02d2*/ 	.byte	0x04
	.zero		1


	//   ....[29]....
        /*02d4*/ 	.word	0x00000850
        /*02d8*/ 	.word	0x000000ff
        /*02dc*/ 	.word	0x00000188
        /*02e0*/ 	.short	0x0100
        /*02e2*/ 	.byte	0x04
	.zero		1


	//   ....[30]....
        /*02e4*/ 	.word	0x00000860
        /*02e8*/ 	.word	0x000000ff
        /*02ec*/ 	.word	0x00000078
        /*02f0*/ 	.short	0x0100
        /*02f2*/ 	.byte	0x04
	.zero		1


	//   ....[31]....
        /*02f4*/ 	.word	0x00000870
        /*02f8*/ 	.word	0x000000ff
        /*02fc*/ 	.word	0x00000190
        /*0300*/ 	.short	0x0100
        /*0302*/ 	.byte	0x04
	.zero		1


	//   ....[32]....
        /*0304*/ 	.word	0x00000880
        /*0308*/ 	.word	0x000000ff
        /*030c*/ 	.word	0x00000080
        /*0310*/ 	.short	0x0100
        /*0312*/ 	.byte	0x04
	.zero		1


	//   ....[33]....
        /*0314*/ 	.word	0x00000890
        /*0318*/ 	.word	0x000000ff
        /*031c*/ 	.word	0x00000198
        /*0320*/ 	.short	0x0100
        /*0322*/ 	.byte	0x04
	.zero		1


	//   ....[34]....
        /*0324*/ 	.word	0x000008a0
        /*0328*/ 	.word	0x000000ff
        /*032c*/ 	.word	0x00000088
        /*0330*/ 	.short	0x0100
        /*0332*/ 	.byte	0x04
	.zero		1


	//   ....[35]....
        /*0334*/ 	.word	0x000008b0
        /*0338*/ 	.word	0x000000ff
        /*033c*/ 	.word	0x000001a0
        /*0340*/ 	.short	0x0100
        /*0342*/ 	.byte	0x04
	.zero		1


	//   ....[36]....
        /*0344*/ 	.word	0x000008c0
        /*0348*/ 	.word	0x000000ff
        /*034c*/ 	.word	0x00000090
        /*0350*/ 	.short	0x0100
        /*0352*/ 	.byte	0x04
	.zero		1


	//   ....[37]....
        /*0354*/ 	.word	0x000008d0
        /*0358*/ 	.word	0x000000ff
        /*035c*/ 	.word	0x000001a8
        /*0360*/ 	.short	0x0100
        /*0362*/ 	.byte	0x04
	.zero		1


	//   ....[38]....
        /*0364*/ 	.word	0x000008e0
        /*0368*/ 	.word	0x000000ff
        /*036c*/ 	.word	0x00000098
        /*0370*/ 	.short	0x0100
        /*0372*/ 	.byte	0x04
	.zero		1


	//   ....[39]....
        /*0374*/ 	.word	0x000008f0
        /*0378*/ 	.word	0x000000ff
        /*037c*/ 	.word	0x000001b0
        /*0380*/ 	.short	0x0100
        /*0382*/ 	.byte	0x04
	.zero		1


	//   ....[40]....
        /*0384*/ 	.word	0x00000900
        /*0388*/ 	.word	0x000000ff
        /*038c*/ 	.word	0x000000a0
        /*0390*/ 	.short	0x0100
        /*0392*/ 	.byte	0x04
	.zero		1


	//   ....[41]....
        /*0394*/ 	.word	0x00000910
        /*0398*/ 	.word	0x000000ff
        /*039c*/ 	.word	0x000001b8
        /*03a0*/ 	.short	0x0100
        /*03a2*/ 	.byte	0x04
	.zero		1


	//   ....[42]....
        /*03a4*/ 	.word	0x00000920
        /*03a8*/ 	.word	0x000000ff
        /*03ac*/ 	.word	0x000000a8
        /*03b0*/ 	.short	0x0100
        /*03b2*/ 	.byte	0x04
	.zero		1


	//   ....[43]....
        /*03b4*/ 	.word	0x00000930
        /*03b8*/ 	.word	0x000000ff
        /*03bc*/ 	.word	0x000001c0
        /*03c0*/ 	.short	0x0100
        /*03c2*/ 	.byte	0x04
	.zero		1


	//   ....[44]....
        /*03c4*/ 	.word	0x00000940
        /*03c8*/ 	.word	0x000000ff
        /*03cc*/ 	.word	0x000000b0
        /*03d0*/ 	.short	0x0100
        /*03d2*/ 	.byte	0x04
	.zero		1


	//   ....[45]....
        /*03d4*/ 	.word	0x00000950
        /*03d8*/ 	.word	0x000000ff
        /*03dc*/ 	.word	0x000001c8
        /*03e0*/ 	.short	0x0100
        /*03e2*/ 	.byte	0x04
	.zero		1


	//   ....[46]....
        /*03e4*/ 	.word	0x00000960
        /*03e8*/ 	.word	0x000000ff
        /*03ec*/ 	.word	0x000000b8
        /*03f0*/ 	.short	0x0100
        /*03f2*/ 	.byte	0x04
	.zero		1


	//   ....[47]....
        /*03f4*/ 	.word	0x00000970
        /*03f8*/ 	.word	0x000000ff
        /*03fc*/ 	.word	0x000001d0
        /*0400*/ 	.short	0x0100
        /*0402*/ 	.byte	0x04
	.zero		1


	//   ....[48]....
        /*0404*/ 	.word	0x00000980
        /*0408*/ 	.word	0x000000ff
        /*040c*/ 	.word	0x000000c0
        /*0410*/ 	.short	0x0100
        /*0412*/ 	.byte	0x04
	.zero		1


	//   ....[49]....
        /*0414*/ 	.word	0x00000990
        /*0418*/ 	.word	0x000000ff
        /*041c*/ 	.word	0x000001d8
        /*0420*/ 	.short	0x0100
        /*0422*/ 	.byte	0x04
	.zero		1


	//   ....[50]....
        /*0424*/ 	.word	0x000009a0
        /*0428*/ 	.word	0x000000ff
        /*042c*/ 	.word	0x000000c8
        /*0430*/ 	.short	0x0100
        /*0432*/ 	.byte	0x04
	.zero		1


	//   ....[51]....
        /*0434*/ 	.word	0x000009b0
        /*0438*/ 	.word	0x000000ff
        /*043c*/ 	.word	0x000001e0
        /*0440*/ 	.short	0x0100
        /*0442*/ 	.byte	0x04
	.zero		1


	//   ....[52]....
        /*0444*/ 	.word	0x000009c0
        /*0448*/ 	.word	0x000000ff
        /*044c*/ 	.word	0x000000d0
        /*0450*/ 	.short	0x0100
        /*0452*/ 	.byte	0x04
	.zero		1


	//   ....[53]....
        /*0454*/ 	.word	0x000009d0
        /*0458*/ 	.word	0x000000ff
        /*045c*/ 	.word	0x000001e8
        /*0460*/ 	.short	0x0100
        /*0462*/ 	.byte	0x04
	.zero		1


	//   ....[54]....
        /*0464*/ 	.word	0x000009e0
        /*0468*/ 	.word	0x000000ff
        /*046c*/ 	.word	0x000000d8
        /*0470*/ 	.short	0x0100
        /*0472*/ 	.byte	0x04
	.zero		1


	//   ....[55]....
        /*0474*/ 	.word	0x000009f0
        /*0478*/ 	.word	0x000000ff
        /*047c*/ 	.word	0x000001f0
        /*0480*/ 	.short	0x0100
        /*0482*/ 	.byte	0x04
	.zero		1


	//   ....[56]....
        /*0484*/ 	.word	0x00000a00
        /*0488*/ 	.word	0x000000ff
        /*048c*/ 	.word	0x000000e0
        /*0490*/ 	.short	0x0100
        /*0492*/ 	.byte	0x04
	.zero		1


	//   ....[57]....
        /*0494*/ 	.word	0x00000a10
        /*0498*/ 	.word	0x000000ff
        /*049c*/ 	.word	0x000001f8
        /*04a0*/ 	.short	0x0100
        /*04a2*/ 	.byte	0x04
	.zero		1


	//   ....[58]....
        /*04a4*/ 	.word	0x00000a20
        /*04a8*/ 	.word	0x000000ff
        /*04ac*/ 	.word	0x000000e8
        /*04b0*/ 	.short	0x0100
        /*04b2*/ 	.byte	0x04
	.zero		1


	//   ....[59]....
        /*04b4*/ 	.word	0x00000a30
        /*04b8*/ 	.word	0x000000ff
        /*04bc*/ 	.word	0x00000200
        /*04c0*/ 	.short	0x0100
        /*04c2*/ 	.byte	0x04
	.zero		1


	//   ....[60]....
        /*04c4*/ 	.word	0x00000a40
        /*04c8*/ 	.word	0x000000ff
        /*04cc*/ 	.word	0x000000f0
        /*04d0*/ 	.short	0x0100
        /*04d2*/ 	.byte	0x04
	.zero		1


	//   ....[61]....
        /*04d4*/ 	.word	0x00000a50
        /*04d8*/ 	.word	0x000000ff
        /*04dc*/ 	.word	0x00000208
        /*04e0*/ 	.short	0x0100
        /*04e2*/ 	.byte	0x04
	.zero		1


	//   ....[62]....
        /*04e4*/ 	.word	0x00000a60
        /*04e8*/ 	.word	0x000000ff
        /*04ec*/ 	.word	0x000000f8
        /*04f0*/ 	.short	0x0100
        /*04f2*/ 	.byte	0x04
	.zero		1


	//   ....[63]....
        /*04f4*/ 	.word	0x00000a70
        /*04f8*/ 	.word	0x000000ff
        /*04fc*/ 	.word	0x00000210
        /*0500*/ 	.short	0x0100
        /*0502*/ 	.byte	0x04
	.zero		1


	//   ....[64]....
        /*0504*/ 	.word	0x00000a80
        /*0508*/ 	.word	0x000000ff
        /*050c*/ 	.word	0x00000100
        /*0510*/ 	.short	0x0100
        /*0512*/ 	.byte	0x04
	.zero		1


	//   ....[65]....
        /*0514*/ 	.word	0x00000a90
        /*0518*/ 	.word	0x000000ff
        /*051c*/ 	.word	0x00000218
        /*0520*/ 	.short	0x0100
        /*0522*/ 	.byte	0x04
	.zero		1


	//   ....[66]....
        /*0524*/ 	.word	0x00000aa0
        /*0528*/ 	.word	0x000000ff
        /*052c*/ 	.word	0x00000108
        /*0530*/ 	.short	0x0100
        /*0532*/ 	.byte	0x04
	.zero		1


	//   ....[67]....
        /*0534*/ 	.word	0x00000ab0
        /*0538*/ 	.word	0x000000ff
        /*053c*/ 	.word	0x00000220
        /*0540*/ 	.short	0x0100
        /*0542*/ 	.byte	0x04
	.zero		1


	//   ....[68]....
        /*0544*/ 	.word	0x00000ac0
        /*0548*/ 	.word	0x000000ff
        /*054c*/ 	.word	0x00000110
        /*0550*/ 	.short	0x0100
        /*0552*/ 	.byte	0x04
	.zero		1


	//   ....[69]....
        /*0554*/ 	.word	0x00000ad0
        /*0558*/ 	.word	0x000000ff
        /*055c*/ 	.word	0x00000228
        /*0560*/ 	.short	0x0100
        /*0562*/ 	.byte	0x04
	.zero		1


	//   ....[70]....
        /*0564*/ 	.word	0x00000c10
        /*0568*/ 	.word	0x000000ff
        /*056c*/ 	.word	0x00000230
        /*0570*/ 	.short	0x0100
        /*0572*/ 	.byte	0x04
	.zero		1


	//   ....[71]....
        /*0574*/ 	.word	0x00000c20
        /*0578*/ 	.word	0x000000ff
        /*057c*/ 	.word	0x00000248
        /*0580*/ 	.short	0x0100
        /*0582*/ 	.byte	0x04
	.zero		1


	//   ....[72]....
        /*0584*/ 	.word	0x00000c30
        /*0588*/ 	.word	0x000000ff
        /*058c*/ 	.word	0x00000238
        /*0590*/ 	.short	0x0100
        /*0592*/ 	.byte	0x04
	.zero		1


	//   ....[73]....
        /*0594*/ 	.word	0x00000c40
        /*0598*/ 	.word	0x000000ff
        /*059c*/ 	.word	0x00000250
        /*05a0*/ 	.short	0x0100
        /*05a2*/ 	.byte	0x04
	.zero		1


	//   ....[74]....
        /*05a4*/ 	.word	0x00000c50
        /*05a8*/ 	.word	0x000000ff
        /*05ac*/ 	.word	0x00000240
        /*05b0*/ 	.short	0x0100
        /*05b2*/ 	.byte	0x04
	.zero		1


	//   ....[75]....
        /*05b4*/ 	.word	0x00000c60
        /*05b8*/ 	.word	0x000000ff
        /*05bc*/ 	.word	0x00000258
        /*05c0*/ 	.short	0x0100
        /*05c2*/ 	.byte	0x04
	.zero		1


	//   ....[76]....
        /*05c4*/ 	.word	0x00000d50
        /*05c8*/ 	.word	0x000000ff
        /*05cc*/ 	.word	0x00000260
        /*05d0*/ 	.short	0x0100
        /*05d2*/ 	.byte	0x06
	.zero		1


	//   ....[77]....
        /*05d4*/ 	.word	0x00000d60
        /*05d8*/ 	.word	0x000000ff
        /*05dc*/ 	.word	0x00000268
        /*05e0*/ 	.short	0x0100
        /*05e2*/ 	.byte	0x06
	.zero		1


	//   ....[78]....
        /*05e4*/ 	.word	0x00000ea0
        /*05e8*/ 	.word	0x000000ff
        /*05ec*/ 	.word	0x00000270
        /*05f0*/ 	.short	0x0100
        /*05f2*/ 	.byte	0x06
	.zero		1


	//   ....[79]....
        /*05f4*/ 	.word	0x00000eb0
        /*05f8*/ 	.word	0x000000ff
        /*05fc*/ 	.word	0x00000280
        /*0600*/ 	.short	0x0100
        /*0602*/ 	.byte	0x06
	.zero		1


	//   ....[80]....
        /*0604*/ 	.word	0x00000ec0
        /*0608*/ 	.word	0x000000ff
        /*060c*/ 	.word	0x00000278
        /*0610*/ 	.short	0x0100
        /*0612*/ 	.byte	0x06
	.zero		1


	//   ....[81]....
        /*0614*/ 	.word	0x00000ed0
        /*0618*/ 	.word	0x000000ff
        /*061c*/ 	.word	0x00000288
        /*0620*/ 	.short	0x0100
        /*0622*/ 	.byte	0x06
	.zero		1


	//   ....[82]....
        /*0624*/ 	.word	0x00001000
        /*0628*/ 	.word	0x000000ff
        /*062c*/ 	.word	0x00000290
        /*0630*/ 	.short	0x0100
        /*0632*/ 	.byte	0x04
	.zero		1


	//   ....[83]....
        /*0634*/ 	.word	0x00001010
        /*0638*/ 	.word	0x000000ff
        /*063c*/ 	.word	0x000002b0
        /*0640*/ 	.short	0x0100
        /*0642*/ 	.byte	0x04
	.zero		1


	//   ....[84]....
        /*0644*/ 	.word	0x00001020
        /*0648*/ 	.word	0x000000ff
        /*064c*/ 	.word	0x00000298
        /*0650*/ 	.short	0x0100
        /*0652*/ 	.byte	0x04
	.zero		1


	//   ....[85]....
        /*0654*/ 	.word	0x00001030
        /*0658*/ 	.word	0x000000ff
        /*065c*/ 	.word	0x000002b8
        /*0660*/ 	.short	0x0100
        /*0662*/ 	.byte	0x04
	.zero		1


	//   ....[86]....
        /*0664*/ 	.word	0x00001040
        /*0668*/ 	.word	0x000000ff
        /*066c*/ 	.word	0x000002a0
        /*0670*/ 	.short	0x0100
        /*0672*/ 	.byte	0x04
	.zero		1


	//   ....[87]....
        /*0674*/ 	.word	0x00001050
        /*0678*/ 	.word	0x000000ff
        /*067c*/ 	.word	0x000002c0
        /*0680*/ 	.short	0x0100
        /*0682*/ 	.byte	0x04
	.zero		1


	//   ....[88]....
        /*0684*/ 	.word	0x00001060
        /*0688*/ 	.word	0x000000ff
        /*068c*/ 	.word	0x000002a8
        /*0690*/ 	.short	0x0100
        /*0692*/ 	.byte	0x04
	.zero		1


	//   ....[89]....
        /*0694*/ 	.word	0x00001070
        /*0698*/ 	.word	0x000000ff
        /*069c*/ 	.word	0x000002c8
        /*06a0*/ 	.short	0x0100
        /*06a2*/ 	.byte	0x04
	.zero		1


	//   ....[90]....
        /*06a4*/ 	.word	0x00001170
        /*06a8*/ 	.word	0x000000ff
        /*06ac*/ 	.word	0x000002d0
        /*06b0*/ 	.short	0x0100
        /*06b2*/ 	.byte	0x04
	.zero		1


	//   ....[91]....
        /*06b4*/ 	.word	0x00001180
        /*06b8*/ 	.word	0x000000ff
        /*06bc*/ 	.word	0x000002e0
        /*06c0*/ 	.short	0x0100
        /*06c2*/ 	.byte	0x04
	.zero		1


	//   ....[92]....
        /*06c4*/ 	.word	0x00001190
        /*06c8*/ 	.word	0x000000ff
        /*06cc*/ 	.word	0x000002d8
        /*06d0*/ 	.short	0x0100
        /*06d2*/ 	.byte	0x04
	.zero		1


	//   ....[93]....
        /*06d4*/ 	.word	0x000011a0
        /*06d8*/ 	.word	0x000000ff
        /*06dc*/ 	.word	0x000002e8
        /*06e0*/ 	.short	0x0100
        /*06e2*/ 	.byte	0x04
	.zero		1


	//   ....[94]....
        /*06e4*/ 	.word	0x000012a0
        /*06e8*/ 	.word	0x000000ff
        /*06ec*/ 	.word	0x000002f0
        /*06f0*/ 	.short	0x0100
        /*06f2*/ 	.byte	0x06
	.zero		1


	//   ....[95]....
        /*06f4*/ 	.word	0x00001f50
        /*06f8*/ 	.word	0x00000000
        /*06fc*/ 	.word	0x000002e0
        /*0700*/ 	.short	0x010a
        /*0702*/ 	.byte	0xff
	.zero		1


	//   ....[96]....
        /*0704*/ 	.word	0x00001f80
        /*0708*/ 	.word	0x00000000
        /*070c*/ 	.word	0x000002d0
        /*0710*/ 	.short	0x0101
        /*0712*/ 	.byte	0xff
	.zero		1


	//   ....[97]....
        /*0714*/ 	.word	0x00002020
        /*0718*/ 	.word	0x000000ff
        /*071c*/ 	.word	0x00000118
        /*0720*/ 	.short	0x010a
        /*0722*/ 	.byte	0x04
	.zero		1


	//   ....[98]....
        /*0724*/ 	.word	0x000020f0
        /*0728*/ 	.word	0x000000ff
        /*072c*/ 	.word	0x00000118
        /*0730*/ 	.short	0x010a
        /*0732*/ 	.byte	0x21
	.zero		1


	//   ....[99]....
        /*0734*/ 	.word	0x000022a0
        /*0738*/ 	.word	0x000000ff
        /*073c*/ 	.word	0x00000118
        /*0740*/ 	.short	0x010a
        /*0742*/ 	.byte	0x05
	.zero		1


	//   ....[100]....
        /*0744*/ 	.word	0x000023c0
        /*0748*/ 	.word	0x000000ff
        /*074c*/ 	.word	0x00000268
        /*0750*/ 	.short	0x0101
        /*0752*/ 	.byte	0x0d
	.zero		1


	//   ....[101]....
        /*0754*/ 	.word	0x000023e0
        /*0758*/ 	.word	0x000000ff
        /*075c*/ 	.word	0x00000118
        /*0760*/ 	.short	0x010a
        /*0762*/ 	.byte	0x04
	.zero		1


	//   ....[102]....
        /*0764*/ 	.word	0x00002460
        /*0768*/ 	.word	0x000000ff
        /*076c*/ 	.word	0x00000118
        /*0770*/ 	.short	0x010a
        /*0772*/ 	.byte	0x09
	.zero		1


	//   ....[103]....
        /*0774*/ 	.word	0x00002630
        /*0778*/ 	.word	0x000000ff
        /*077c*/ 	.word	0x00000118
        /*0780*/ 	.short	0x010a
        /*0782*/ 	.byte	0x05
	.zero		1


	//   ....[104]....
        /*0784*/ 	.word	0x00002740
        /*0788*/ 	.word	0x00000003
        /*078c*/ 	.word	0x00000270
        /*0790*/ 	.short	0x010a
        /*0792*/ 	.byte	0xff
	.zero		1


	//   ....[105]....
        /*0794*/ 	.word	0x00002890
        /*0798*/ 	.word	0x00000000
        /*079c*/ 	.word	0x00000000
        /*07a0*/ 	.short	0x0101
        /*07a2*/ 	.byte	0xff
	.zero		1


	//   ....[106]....
        /*07a4*/ 	.word	0x00002e50
        /*07a8*/ 	.word	0x000000ff
        /*07ac*/ 	.word	0x00000000
        /*07b0*/ 	.short	0x010a
        /*07b2*/ 	.byte	0x04
	.zero		1


	//   ....[107]....
        /*07b4*/ 	.word	0x00002ee0
        /*07b8*/ 	.word	0x000000ff
        /*07bc*/ 	.word	0x00000000
        /*07c0*/ 	.short	0x010a
        /*07c2*/ 	.byte	0x05
	.zero		1


	//   ....[108]....
        /*07c4*/ 	.word	0x00002f70
        /*07c8*/ 	.word	0x000000ff
        /*07cc*/ 	.word	0x00000000
        /*07d0*/ 	.short	0x010a
        /*07d2*/ 	.byte	0x05
	.zero		1


	//   ....[109]....
        /*07d4*/ 	.word	0x00003000
        /*07d8*/ 	.word	0x000000ff
        /*07dc*/ 	.word	0x00000000
        /*07e0*/ 	.short	0x010a
        /*07e2*/ 	.byte	0x05
	.zero		1


	//   ....[110]....
        /*07e4*/ 	.word	0x00003090
        /*07e8*/ 	.word	0x000000ff
        /*07ec*/ 	.word	0x00000000
        /*07f0*/ 	.short	0x010a
        /*07f2*/ 	.byte	0x05
	.zero		1


	//   ....[111]....
        /*07f4*/ 	.word	0x00003120
        /*07f8*/ 	.word	0x000000ff
        /*07fc*/ 	.word	0x00000000
        /*0800*/ 	.short	0x010a
        /*0802*/ 	.byte	0x05
	.zero		1


	//   ....[112]....
        /*0804*/ 	.word	0x000031b0
        /*0808*/ 	.word	0x000000ff
        /*080c*/ 	.word	0x00000000
        /*0810*/ 	.short	0x010a
        /*0812*/ 	.byte	0x05
	.zero		1


	//   ....[113]....
        /*0814*/ 	.word	0x00003240
        /*0818*/ 	.word	0x000000ff
        /*081c*/ 	.word	0x00000000
        /*0820*/ 	.short	0x010a
        /*0822*/ 	.byte	0x05
	.zero		1


	//   ....[114]....
        /*0824*/ 	.word	0x000032d0
        /*0828*/ 	.word	0x000000ff
        /*082c*/ 	.word	0x00000000
        /*0830*/ 	.short	0x010a
        /*0832*/ 	.byte	0x05
	.zero		1


	//   ....[115]....
        /*0834*/ 	.word	0x00003360
        /*0838*/ 	.word	0x000000ff
        /*083c*/ 	.word	0x00000000
        /*0840*/ 	.short	0x010a
        /*0842*/ 	.byte	0x05
	.zero		1


	//   ....[116]....
        /*0844*/ 	.word	0x000033f0
        /*0848*/ 	.word	0x000000ff
        /*084c*/ 	.word	0x00000000
        /*0850*/ 	.short	0x010a
        /*0852*/ 	.byte	0x05
	.zero		1


	//   ....[117]....
        /*0854*/ 	.word	0x00003480
        /*0858*/ 	.word	0x000000ff
        /*085c*/ 	.word	0x00000000
        /*0860*/ 	.short	0x010a
        /*0862*/ 	.byte	0x05
	.zero		1


	//   ....[118]....
        /*0864*/ 	.word	0x00003510
        /*0868*/ 	.word	0x000000ff
        /*086c*/ 	.word	0x00000000
        /*0870*/ 	.short	0x010a
        /*0872*/ 	.byte	0x05
	.zero		1


	//   ....[119]....
        /*0874*/ 	.word	0x000035a0
        /*0878*/ 	.word	0x000000ff
        /*087c*/ 	.word	0x00000000
        /*0880*/ 	.short	0x010a
        /*0882*/ 	.byte	0x05
	.zero		1


	//   ....[120]....
        /*0884*/ 	.word	0x00003630
        /*0888*/ 	.word	0x000000ff
        /*088c*/ 	.word	0x00000000
        /*0890*/ 	.short	0x010a
        /*0892*/ 	.byte	0x05
	.zero		1


	//   ....[121]....
        /*0894*/ 	.word	0x000036c0
        /*0898*/ 	.word	0x000000ff
        /*089c*/ 	.word	0x00000000
        /*08a0*/ 	.short	0x010a
        /*08a2*/ 	.byte	0x05
	.zero		1


	//   ....[122]....
        /*08a4*/ 	.word	0x00003750
        /*08a8*/ 	.word	0x000000ff
        /*08ac*/ 	.word	0x00000000
        /*08b0*/ 	.short	0x010a
        /*08b2*/ 	.byte	0x05
	.zero		1


	//   ....[123]....
        /*08b4*/ 	.word	0x000037e0
        /*08b8*/ 	.word	0x000000ff
        /*08bc*/ 	.word	0x00000000
        /*08c0*/ 	.short	0x010a
        /*08c2*/ 	.byte	0x05
	.zero		1


	//   ....[124]....
        /*08c4*/ 	.word	0x00003870
        /*08c8*/ 	.word	0x000000ff
        /*08cc*/ 	.word	0x00000000
        /*08d0*/ 	.short	0x010a
        /*08d2*/ 	.byte	0x05
	.zero		1


	//   ....[125]....
        /*08d4*/ 	.word	0x00003900
        /*08d8*/ 	.word	0x000000ff
        /*08dc*/ 	.word	0x00000000
        /*08e0*/ 	.short	0x010a
        /*08e2*/ 	.byte	0x05
	.zero		1


	//   ....[126]....
        /*08e4*/ 	.word	0x00003990
        /*08e8*/ 	.word	0x000000ff
        /*08ec*/ 	.word	0x00000000
        /*08f0*/ 	.short	0x010a
        /*08f2*/ 	.byte	0x05
	.zero		1


	//   ....[127]....
        /*08f4*/ 	.word	0x00003a20
        /*08f8*/ 	.word	0x000000ff
        /*08fc*/ 	.word	0x00000000
        /*0900*/ 	.short	0x010a
        /*0902*/ 	.byte	0x05
	.zero		1


	//   ....[128]....
        /*0904*/ 	.word	0x00003ab0
        /*0908*/ 	.word	0x000000ff
        /*090c*/ 	.word	0x00000000
        /*0910*/ 	.short	0x010a
        /*0912*/ 	.byte	0x05
	.zero		1


	//   ....[129]....
        /*0914*/ 	.word	0x00003b40
        /*0918*/ 	.word	0x000000ff
        /*091c*/ 	.word	0x00000000
        /*0920*/ 	.short	0x010a
        /*0922*/ 	.byte	0x05
	.zero		1


	//   ....[130]....
        /*0924*/ 	.word	0x00003bd0
        /*0928*/ 	.word	0x000000ff
        /*092c*/ 	.word	0x00000000
        /*0930*/ 	.short	0x010a
        /*0932*/ 	.byte	0x05
	.zero		1


	//   ....[131]....
        /*0934*/ 	.word	0x00003c60
        /*0938*/ 	.word	0x000000ff
        /*093c*/ 	.word	0x00000000
        /*0940*/ 	.short	0x010a
        /*0942*/ 	.byte	0x05
	.zero		1


	//   ....[132]....
        /*0944*/ 	.word	0x00003cf0
        /*0948*/ 	.word	0x000000ff
        /*094c*/ 	.word	0x00000000
        /*0950*/ 	.short	0x010a
        /*0952*/ 	.byte	0x05
	.zero		1


	//   ....[133]....
        /*0954*/ 	.word	0x00003d80
        /*0958*/ 	.word	0x000000ff
        /*095c*/ 	.word	0x00000000
        /*0960*/ 	.short	0x010a
        /*0962*/ 	.byte	0x05
	.zero		1


	//   ....[134]....
        /*0964*/ 	.word	0x00003e10
        /*0968*/ 	.word	0x000000ff
        /*096c*/ 	.word	0x00000000
        /*0970*/ 	.short	0x010a
        /*0972*/ 	.byte	0x05
	.zero		1


	//   ....[135]....
        /*0974*/ 	.word	0x00003ea0
        /*0978*/ 	.word	0x000000ff
        /*097c*/ 	.word	0x00000000
        /*0980*/ 	.short	0x010a
        /*0982*/ 	.byte	0x05
	.zero		1


	//   ....[136]....
        /*0984*/ 	.word	0x00003f30
        /*0988*/ 	.word	0x000000ff
        /*098c*/ 	.word	0x00000000
        /*0990*/ 	.short	0x010a
        /*0992*/ 	.byte	0x05
	.zero		1


	//   ....[137]....
        /*0994*/ 	.word	0x00003fc0
        /*0998*/ 	.word	0x000000ff
        /*099c*/ 	.word	0x00000000
        /*09a0*/ 	.short	0x010a
        /*09a2*/ 	.byte	0x05
	.zero		1


	//   ....[138]....
        /*09a4*/ 	.word	0x00004050
        /*09a8*/ 	.word	0x000000ff
        /*09ac*/ 	.word	0x00000000
        /*09b0*/ 	.short	0x010a
        /*09b2*/ 	.byte	0x05
	.zero		1


	//   ....[139]....
        /*09b4*/ 	.word	0x000040e0
        /*09b8*/ 	.word	0x000000ff
        /*09bc*/ 	.word	0x00000000
        /*09c0*/ 	.short	0x010a
        /*09c2*/ 	.byte	0x05
	.zero		1


	//   ....[140]....
        /*09c4*/ 	.word	0x00004180
        /*09c8*/ 	.word	0x00000000
        /*09cc*/ 	.word	0x00000000
        /*09d0*/ 	.short	0x010a
        /*09d2*/ 	.byte	0xff
	.zero		1


	//   ....[141]....
        /*09d4*/ 	.word	0x000042c0
        /*09d8*/ 	.word	0x00000000
        /*09dc*/ 	.word	0x000002d0
        /*09e0*/ 	.short	0x010a
        /*09e2*/ 	.byte	0xff
	.zero		1


	//   ....[142]....
        /*09e4*/ 	.word	0x00004330
        /*09e8*/ 	.word	0x00000000
        /*09ec*/ 	.word	0x00000000
        /*09f0*/ 	.short	0x0101
        /*09f2*/ 	.byte	0xff
	.zero		1


	//   ....[143]....
        /*09f4*/ 	.word	0x00004350
        /*09f8*/ 	.word	0x000000ff
        /*09fc*/ 	.word	0x00000280
        /*0a00*/ 	.short	0x010a
        /*0a02*/ 	.byte	0x04
	.zero		1


	//   ....[144]....
        /*0a04*/ 	.word	0x00004470
        /*0a08*/ 	.word	0x00000000
        /*0a0c*/ 	.word	0x00000270
        /*0a10*/ 	.short	0x010a
        /*0a12*/ 	.byte	0xff
	.zero		1


	//   ....[145]....
        /*0a14*/ 	.word	0x00004570
        /*0a18*/ 	.word	0x00000000
        /*0a1c*/ 	.word	0x00000000
        /*0a20*/ 	.short	0x0101
        /*0a22*/ 	.byte	0xff
	.zero		1


	//   ....[146]....
        /*0a24*/ 	.word	0x00004600
        /*0a28*/ 	.word	0x000000ff
        /*0a2c*/ 	.word	0x00000280
        /*0a30*/ 	.short	0x0106
        /*0a32*/ 	.byte	0x04
	.zero		1


	//   ....[147]....
        /*0a34*/ 	.word	0x00004620
        /*0a38*/ 	.word	0x000000ff
        /*0a3c*/ 	.word	0x00000280
        /*0a40*/ 	.short	0x010a
        /*0a42*/ 	.byte	0x04
	.zero		1


	//   ....[148]....
        /*0a44*/ 	.word	0x000046b0
        /*0a48*/ 	.word	0x000000ff
        /*0a4c*/ 	.word	0x00000280
        /*0a50*/ 	.short	0x0106
        /*0a52*/ 	.byte	0x07
	.zero		1


	//   ....[149]....
        /*0a54*/ 	.word	0x000046f0
        /*0a58*/ 	.word	0x00000000
        /*0a5c*/ 	.word	0x00000280
        /*0a60*/ 	.short	0x010a
        /*0a62*/ 	.byte	0xff
	.zero		1


	//   ....[150]....
        /*0a64*/ 	.word	0x00004940
        /*0a68*/ 	.word	0x000000ff
        /*0a6c*/ 	.word	0x00000008
        /*0a70*/ 	.short	0x010a
        /*0a72*/ 	.byte	0x05
	.zero		1


	//   ....[151]....
        /*0a74*/ 	.word	0x00004960
        /*0a78*/ 	.word	0x000000ff
        /*0a7c*/ 	.word	0x00000008
        /*0a80*/ 	.short	0x010a
        /*0a82*/ 	.byte	0x05
	.zero		1


	//   ....[152]....
        /*0a84*/ 	.word	0x00004af0
        /*0a88*/ 	.word	0x000000ff
        /*0a8c*/ 	.word	0x00000008
        /*0a90*/ 	.short	0x010a
        /*0a92*/ 	.byte	0x05
	.zero		1


	//   ....[153]....
        /*0a94*/ 	.word	0x00004b10
        /*0a98*/ 	.word	0x000000ff
        /*0a9c*/ 	.word	0x00000008
        /*0aa0*/ 	.short	0x010a
        /*0aa2*/ 	.byte	0x05
	.zero		1


	//   ....[154]....
        /*0aa4*/ 	.word	0x00004bd0
        /*0aa8*/ 	.word	0x000000ff
        /*0aac*/ 	.word	0x00000000
        /*0ab0*/ 	.short	0x0101
        /*0ab2*/ 	.byte	0x04
	.zero		1


	//   ....[155]....
        /*0ab4*/ 	.word	0x00004ed0
        /*0ab8*/ 	.word	0x00000000
        /*0abc*/ 	.word	0x00000270
        /*0ac0*/ 	.short	0x010a
        /*0ac2*/ 	.byte	0xff
	.zero		1


	//   ....[156]....
        /*0ac4*/ 	.word	0x00004f90
        /*0ac8*/ 	.word	0x00000000
        /*0acc*/ 	.word	0x00000000
        /*0ad0*/ 	.short	0x0101
        /*0ad2*/ 	.byte	0xff
	.zero		1


	//   ....[157]....
        /*0ad4*/ 	.word	0x00005050
        /*0ad8*/ 	.word	0x000000ff
        /*0adc*/ 	.word	0x00000000
        /*0ae0*/ 	.short	0x010a
        /*0ae2*/ 	.byte	0x04
	.zero		1


	//   ....[158]....
        /*0ae4*/ 	.word	0x00005060
        /*0ae8*/ 	.word	0x000000ff
        /*0aec*/ 	.word	0x000002b0
        /*0af0*/ 	.short	0x010a
        /*0af2*/ 	.byte	0x17
	.zero		1


	//   ....[159]....
        /*0af4*/ 	.word	0x00005110
        /*0af8*/ 	.word	0x000000ff
        /*0afc*/ 	.word	0x00000000
        /*0b00*/ 	.short	0x010a
        /*0b02*/ 	.byte	0x05
	.zero		1


	//   ....[160]....
        /*0b04*/ 	.word	0x00005250
        /*0b08*/ 	.word	0x000000ff
        /*0b0c*/ 	.word	0x00000000
        /*0b10*/ 	.short	0x010a
        /*0b12*/ 	.byte	0x04
	.zero		1


	//   ....[161]....
        /*0b14*/ 	.word	0x000054a0
        /*0b18*/ 	.word	0x000000ff
        /*0b1c*/ 	.word	0x00000000
        /*0b20*/ 	.short	0x010a
        /*0b22*/ 	.byte	0x04
	.zero		1


	//   ....[162]....
        /*0b24*/ 	.word	0x00005530
        /*0b28*/ 	.word	0x000000ff
        /*0b2c*/ 	.word	0x00000000
        /*0b30*/ 	.short	0x010a
        /*0b32*/ 	.byte	0x05
	.zero		1


	//   ....[163]....
        /*0b34*/ 	.word	0x000055c0
        /*0b38*/ 	.word	0x000000ff
        /*0b3c*/ 	.word	0x00000000
        /*0b40*/ 	.short	0x010a
        /*0b42*/ 	.byte	0x05
	.zero		1


	//   ....[164]....
        /*0b44*/ 	.word	0x00005660
        /*0b48*/ 	.word	0x00000000
        /*0b4c*/ 	.word	0x00000000
        /*0b50*/ 	.short	0x010a
        /*0b52*/ 	.byte	0xff
	.zero		1


	//   ....[165]....
        /*0b54*/ 	.word	0x000056a0
        /*0b58*/ 	.word	0x00000000
        /*0b5c*/ 	.word	0x00000000
        /*0b60*/ 	.short	0x010a
        /*0b62*/ 	.byte	0xff
	.zero		1


	//   ....[166]....
        /*0b64*/ 	.word	0x00005710
        /*0b68*/ 	.word	0x000000ff
        /*0b6c*/ 	.word	0x00000000
        /*0b70*/ 	.short	0x0101
        /*0b72*/ 	.byte	0x04
	.zero		1


	//   ....[167]....
        /*0b74*/ 	.word	0x00005750
        /*0b78*/ 	.word	0x000000ff
        /*0b7c*/ 	.word	0x000002f0
        /*0b80*/ 	.short	0x010a
        /*0b82*/ 	.byte	0x11
	.zero		1


	//   ....[168]....
        /*0b84*/ 	.word	0x000057a0
        /*0b88*/ 	.word	0x000000ff
        /*0b8c*/ 	.word	0x00000000
        /*0b90*/ 	.short	0x0101
        /*0b92*/ 	.byte	0x04
	.zero		1


	//   ....[169]....
        /*0b94*/ 	.word	0x00005c50
        /*0b98*/ 	.word	0x00000008
        /*0b9c*/ 	.word	0x00000270
        /*0ba0*/ 	.short	0x010a
        /*0ba2*/ 	.byte	0xff
	.zero		1


	//   ....[170]....
        /*0ba4*/ 	.word	0x00005dc0
        /*0ba8*/ 	.word	0x00000000
        /*0bac*/ 	.word	0x00000000
        /*0bb0*/ 	.short	0x0101
        /*0bb2*/ 	.byte	0xff
	.zero		1


	//   ....[171]....
        /*0bb4*/ 	.word	0x00006290
        /*0bb8*/ 	.word	0x000000ff
        /*0bbc*/ 	.word	0x00000268
        /*0bc0*/ 	.short	0x010a
        /*0bc2*/ 	.byte	0x1d
	.zero		1


	//   ....[172]....
        /*0bc4*/ 	.word	0x00006460
        /*0bc8*/ 	.word	0x000000ff
        /*0bcc*/ 	.word	0x00000248
        /*0bd0*/ 	.short	0x010a
        /*0bd2*/ 	.byte	0x04
	.zero		1


	//   ....[173]....
        /*0bd4*/ 	.word	0x000066c0
        /*0bd8*/ 	.word	0x000000ff
        /*0bdc*/ 	.word	0x00000230
        /*0be0*/ 	.short	0x010b
        /*0be2*/ 	.byte	0x04
	.zero		1


	//   ....[174]....
        /*0be4*/ 	.word	0x000066d0
        /*0be8*/ 	.word	0x000000ff
        /*0bec*/ 	.word	0x00000000
        /*0bf0*/ 	.short	0x0101
        /*0bf2*/ 	.byte	0x07
	.zero		1


	//   ....[175]....
        /*0bf4*/ 	.word	0x000066e0
        /*0bf8*/ 	.word	0x000000ff
        /*0bfc*/ 	.word	0x00000248
        /*0c00*/ 	.short	0x010a
        /*0c02*/ 	.byte	0x05
	.zero		1


	//   ....[176]....
        /*0c04*/ 	.word	0x000069a0
        /*0c08*/ 	.word	0x000000ff
        /*0c0c*/ 	.word	0x00000230
        /*0c10*/ 	.short	0x010b
        /*0c12*/ 	.byte	0x05
	.zero		1


	//   ....[177]....
        /*0c14*/ 	.word	0x000069b0
        /*0c18*/ 	.word	0x000000ff
        /*0c1c*/ 	.word	0x00000000
        /*0c20*/ 	.short	0x0101
        /*0c22*/ 	.byte	0x04
	.zero		1


	//   ....[178]....
        /*0c24*/ 	.word	0x00006a20
        /*0c28*/ 	.word	0x000000ff
        /*0c2c*/ 	.word	0x00000000
        /*0c30*/ 	.short	0x010a
        /*0c32*/ 	.byte	0x04
	.zero		1


	//   ....[179]....
        /*0c34*/ 	.word	0x00006ab0
        /*0c38*/ 	.word	0x000000ff
        /*0c3c*/ 	.word	0x00000000
        /*0c40*/ 	.short	0x010a
        /*0c42*/ 	.byte	0x05
	.zero		1


	//   ....[180]....
        /*0c44*/ 	.word	0x00006b50
        /*0c48*/ 	.word	0x00000000
        /*0c4c*/ 	.word	0x00000000
        /*0c50*/ 	.short	0x010a
        /*0c52*/ 	.byte	0xff
	.zero		1


	//   ....[181]....
        /*0c54*/ 	.word	0x00006ea0
        /*0c58*/ 	.word	0x00000003
        /*0c5c*/ 	.word	0x00000270
        /*0c60*/ 	.short	0x010a
        /*0c62*/ 	.byte	0xff
	.zero		1


	//   ....[182]....
        /*0c64*/ 	.word	0x00007020
        /*0c68*/ 	.word	0x00000000
        /*0c6c*/ 	.word	0x00000000
        /*0c70*/ 	.short	0x0101
        /*0c72*/ 	.byte	0xff
	.zero		1


	//   ....[183]....
        /*0c74*/ 	.word	0x00007bb0
        /*0c78*/ 	.word	0x00000000
        /*0c7c*/ 	.word	0x00000230
        /*0c80*/ 	.short	0x010a
        /*0c82*/ 	.byte	0xff
	.zero		1


	//   ....[184]....
        /*0c84*/ 	.word	0x00007be0
        /*0c88*/ 	.word	0x00000035
        /*0c8c*/ 	.word	0x00000290
        /*0c90*/ 	.short	0x010a
        /*0c92*/ 	.byte	0xff
	.zero		1


	//   ....[185]....
        /*0c94*/ 	.word	0x00007cf0
        /*0c98*/ 	.word	0x00000000
        /*0c9c*/ 	.word	0x00000230
        /*0ca0*/ 	.short	0x010a
        /*0ca2*/ 	.byte	0xff
	.zero		1


	//   ....[186]....
        /*0ca4*/ 	.word	0x00007e00
        /*0ca8*/ 	.word	0x00000035
        /*0cac*/ 	.word	0x00000290
        /*0cb0*/ 	.short	0x010a
        /*0cb2*/ 	.byte	0xff
	.zero		1


	//   ....[187]....
        /*0cb4*/ 	.word	0x00008620
        /*0cb8*/ 	.word	0x00000000
        /*0cbc*/ 	.word	0x00000000
        /*0cc0*/ 	.short	0x0101
        /*0cc2*/ 	.byte	0xff
	.zero		1


	//   ....[188]....
        /*0cc4*/ 	.word	0x00008630
        /*0cc8*/ 	.word	0x00000003
        /*0ccc*/ 	.word	0x00000230
        /*0cd0*/ 	.short	0x010a
        /*0cd2*/ 	.byte	0xff
	.zero		1


	//   ....[189]....
        /*0cd4*/ 	.word	0x000086f0
        /*0cd8*/ 	.word	0x00000003
        /*0cdc*/ 	.word	0x00000230
        /*0ce0*/ 	.short	0x010a
        /*0ce2*/ 	.byte	0xff
	.zero		1


	//   ....[190]....
        /*0ce4*/ 	.word	0x00008a50
        /*0ce8*/ 	.word	0x00000035
        /*0cec*/ 	.word	0x00000000
        /*0cf0*/ 	.short	0x0101
        /*0cf2*/ 	.byte	0xff
	.zero		1


	//   ....[191]....
        /*0cf4*/ 	.word	0x00009020
        /*0cf8*/ 	.word	0x00000000
        /*0cfc*/ 	.word	0x00000000
        /*0d00*/ 	.short	0x0101
        /*0d02*/ 	.byte	0xff
	.zero		1


	//   ....[192]....
        /*0d04*/ 	.word	0x000092e0
        /*0d08*/ 	.word	0x000000ff
        /*0d0c*/ 	.word	0x00000000
        /*0d10*/ 	.short	0x0101
        /*0d12*/ 	.byte	0x04
	.zero		1


	//   ....[193]....
        /*0d14*/ 	.word	0x00009300
        /*0d18*/ 	.word	0x00000000
        /*0d1c*/ 	.word	0x000002e0
        /*0d20*/ 	.short	0x010a
        /*0d22*/ 	.byte	0xff
	.zero		1


	//   ....[194]....
        /*0d24*/ 	.word	0x00009360
        /*0d28*/ 	.word	0x00000000
        /*0d2c*/ 	.word	0x00000118
        /*0d30*/ 	.short	0x010a
        /*0d32*/ 	.byte	0xff
	.zero		1


	//   ....[195]....
        /*0d34*/ 	.word	0x000093c0
        /*0d38*/ 	.word	0x00000000
        /*0d3c*/ 	.word	0x00000118
        /*0d40*/ 	.short	0x010a
        /*0d42*/ 	.byte	0xff
	.zero		1


	//   ....[196]....
        /*0d44*/ 	.word	0x00009410
        /*0d48*/ 	.word	0x00000003
        /*0d4c*/ 	.word	0x00000270
        /*0d50*/ 	.short	0x010a
        /*0d52*/ 	.byte	0xff
	.zero		1


	//   ....[197]....
        /*0d54*/ 	.word	0x00009470
        /*0d58*/ 	.word	0x00000000
        /*0d5c*/ 	.word	0x00000000
        /*0d60*/ 	.short	0x010a
        /*0d62*/ 	.byte	0xff
	.zero		1


	//   ....[198]....
        /*0d64*/ 	.word	0x000094d0
        /*0d68*/ 	.word	0x00000000
        /*0d6c*/ 	.word	0x00000000
        /*0d70*/ 	.short	0x010a
        /*0d72*/ 	.byte	0xff
	.zero		1


	//   ....[199]....
        /*0d74*/ 	.word	0x00009530
        /*0d78*/ 	.word	0x00000000
        /*0d7c*/ 	.word	0x00000000
        /*0d80*/ 	.short	0x010a
        /*0d82*/ 	.byte	0xff
	.zero		1


	//   ....[200]....
        /*0d84*/ 	.word	0x00009590
        /*0d88*/ 	.word	0x00000000
        /*0d8c*/ 	.word	0x00000000
        /*0d90*/ 	.short	0x010a
        /*0d92*/ 	.byte	0xff
	.zero		1


	//   ....[201]....
        /*0d94*/ 	.word	0x000095f0
        /*0d98*/ 	.word	0x00000000
        /*0d9c*/ 	.word	0x00000000
        /*0da0*/ 	.short	0x010a
        /*0da2*/ 	.byte	0xff
	.zero		1


	//   ....[202]....
        /*0da4*/ 	.word	0x00009650
        /*0da8*/ 	.word	0x00000000
        /*0dac*/ 	.word	0x00000000
        /*0db0*/ 	.short	0x010a
        /*0db2*/ 	.byte	0xff
	.zero		1


	//   ....[203]....
        /*0db4*/ 	.word	0x000096b0
        /*0db8*/ 	.word	0x00000000
        /*0dbc*/ 	.word	0x00000000
        /*0dc0*/ 	.short	0x010a
        /*0dc2*/ 	.byte	0xff
	.zero		1


	//   ....[204]....
        /*0dc4*/ 	.word	0x00009710
        /*0dc8*/ 	.word	0x00000000
        /*0dcc*/ 	.word	0x00000000
        /*0dd0*/ 	.short	0x010a
        /*0dd2*/ 	.byte	0xff
	.zero		1


	//   ....[205]....
        /*0dd4*/ 	.word	0x00009770
        /*0dd8*/ 	.word	0x00000000
        /*0ddc*/ 	.word	0x00000000
        /*0de0*/ 	.short	0x010a
        /*0de2*/ 	.byte	0xff
	.zero		1


	//   ....[206]....
        /*0de4*/ 	.word	0x000097d0
        /*0de8*/ 	.word	0x00000000
        /*0dec*/ 	.word	0x00000000
        /*0df0*/ 	.short	0x010a
        /*0df2*/ 	.byte	0xff
	.zero		1


	//   ....[207]....
        /*0df4*/ 	.word	0x00009830
        /*0df8*/ 	.word	0x00000000
        /*0dfc*/ 	.word	0x00000000
        /*0e00*/ 	.short	0x010a
        /*0e02*/ 	.byte	0xff
	.zero		1


	//   ....[208]....
        /*0e04*/ 	.word	0x00009890
        /*0e08*/ 	.word	0x00000000
        /*0e0c*/ 	.word	0x00000000
        /*0e10*/ 	.short	0x010a
        /*0e12*/ 	.byte	0xff
	.zero		1


	//   ....[209]....
        /*0e14*/ 	.word	0x000098f0
        /*0e18*/ 	.word	0x00000000
        /*0e1c*/ 	.word	0x00000000
        /*0e20*/ 	.short	0x010a
        /*0e22*/ 	.byte	0xff
	.zero		1


	//   ....[210]....
        /*0e24*/ 	.word	0x00009950
        /*0e28*/ 	.word	0x00000000
        /*0e2c*/ 	.word	0x00000000
        /*0e30*/ 	.short	0x010a
        /*0e32*/ 	.byte	0xff
	.zero		1


	//   ....[211]....
        /*0e34*/ 	.word	0x000099b0
        /*0e38*/ 	.word	0x00000000
        /*0e3c*/ 	.word	0x00000000
        /*0e40*/ 	.short	0x010a
        /*0e42*/ 	.byte	0xff
	.zero		1


	//   ....[212]....
        /*0e44*/ 	.word	0x00009a10
        /*0e48*/ 	.word	0x00000000
        /*0e4c*/ 	.word	0x00000000
        /*0e50*/ 	.short	0x010a
        /*0e52*/ 	.byte	0xff
	.zero		1


	//   ....[213]....
        /*0e54*/ 	.word	0x00009a70
        /*0e58*/ 	.word	0x00000000
        /*0e5c*/ 	.word	0x00000000
        /*0e60*/ 	.short	0x010a
        /*0e62*/ 	.byte	0xff
	.zero		1


	//   ....[214]....
        /*0e64*/ 	.word	0x00009ad0
        /*0e68*/ 	.word	0x00000000
        /*0e6c*/ 	.word	0x00000000
        /*0e70*/ 	.short	0x010a
        /*0e72*/ 	.byte	0xff
	.zero		1


	//   ....[215]....
        /*0e74*/ 	.word	0x00009b30
        /*0e78*/ 	.word	0x00000000
        /*0e7c*/ 	.word	0x00000000
        /*0e80*/ 	.short	0x010a
        /*0e82*/ 	.byte	0xff
	.zero		1


	//   ....[216]....
        /*0e84*/ 	.word	0x00009b90
        /*0e88*/ 	.word	0x00000000
        /*0e8c*/ 	.word	0x00000000
        /*0e90*/ 	.short	0x010a
        /*0e92*/ 	.byte	0xff
	.zero		1


	//   ....[217]....
        /*0e94*/ 	.word	0x00009bf0
        /*0e98*/ 	.word	0x00000000
        /*0e9c*/ 	.word	0x00000000
        /*0ea0*/ 	.short	0x010a
        /*0ea2*/ 	.byte	0xff
	.zero		1


	//   ....[218]....
        /*0ea4*/ 	.word	0x00009c50
        /*0ea8*/ 	.word	0x00000000
        /*0eac*/ 	.word	0x00000000
        /*0eb0*/ 	.short	0x010a
        /*0eb2*/ 	.byte	0xff
	.zero		1


	//   ....[219]....
        /*0eb4*/ 	.word	0x00009cb0
        /*0eb8*/ 	.word	0x00000000
        /*0ebc*/ 	.word	0x00000000
        /*0ec0*/ 	.short	0x010a
        /*0ec2*/ 	.byte	0xff
	.zero		1


	//   ....[220]....
        /*0ec4*/ 	.word	0x00009d10
        /*0ec8*/ 	.word	0x00000000
        /*0ecc*/ 	.word	0x00000000
        /*0ed0*/ 	.short	0x010a
        /*0ed2*/ 	.byte	0xff
	.zero		1


	//   ....[221]....
        /*0ed4*/ 	.word	0x00009d70
        /*0ed8*/ 	.word	0x00000000
        /*0edc*/ 	.word	0x00000000
        /*0ee0*/ 	.short	0x010a
        /*0ee2*/ 	.byte	0xff
	.zero		1


	//   ....[222]....
        /*0ee4*/ 	.word	0x00009dd0
        /*0ee8*/ 	.word	0x00000000
        /*0eec*/ 	.word	0x00000000
        /*0ef0*/ 	.short	0x010a
        /*0ef2*/ 	.byte	0xff
	.zero		1


	//   ....[223]....
        /*0ef4*/ 	.word	0x00009e30
        /*0ef8*/ 	.word	0x00000000
        /*0efc*/ 	.word	0x00000000
        /*0f00*/ 	.short	0x010a
        /*0f02*/ 	.byte	0xff
	.zero		1


	//   ....[224]....
        /*0f04*/ 	.word	0x00009e90
        /*0f08*/ 	.word	0x00000000
        /*0f0c*/ 	.word	0x00000000
        /*0f10*/ 	.short	0x010a
        /*0f12*/ 	.byte	0xff
	.zero		1


	//   ....[225]....
        /*0f14*/ 	.word	0x00009ef0
        /*0f18*/ 	.word	0x00000000
        /*0f1c*/ 	.word	0x00000000
        /*0f20*/ 	.short	0x010a
        /*0f22*/ 	.byte	0xff
	.zero		1


	//   ....[226]....
        /*0f24*/ 	.word	0x00009f50
        /*0f28*/ 	.word	0x00000000
        /*0f2c*/ 	.word	0x00000000
        /*0f30*/ 	.short	0x010a
        /*0f32*/ 	.byte	0xff
	.zero		1


	//   ....[227]....
        /*0f34*/ 	.word	0x00009fb0
        /*0f38*/ 	.word	0x00000000
        /*0f3c*/ 	.word	0x00000000
        /*0f40*/ 	.short	0x010a
        /*0f42*/ 	.byte	0xff
	.zero		1


	//   ....[228]....
        /*0f44*/ 	.word	0x0000a010
        /*0f48*/ 	.word	0x00000000
        /*0f4c*/ 	.word	0x00000000
        /*0f50*/ 	.short	0x010a
        /*0f52*/ 	.byte	0xff
	.zero		1


	//   ....[229]....
        /*0f54*/ 	.word	0x0000a070
        /*0f58*/ 	.word	0x00000000
        /*0f5c*/ 	.word	0x00000000
        /*0f60*/ 	.short	0x010a
        /*0f62*/ 	.byte	0xff
	.zero		1


	//   ....[230]....
        /*0f64*/ 	.word	0x0000a0d0
        /*0f68*/ 	.word	0x00000000
        /*0f6c*/ 	.word	0x00000000
        /*0f70*/ 	.short	0x010a
        /*0f72*/ 	.byte	0xff
	.zero		1


	//   ....[231]....
        /*0f74*/ 	.word	0x0000a120
        /*0f78*/ 	.word	0x00000000
        /*0f7c*/ 	.word	0x000002d0
        /*0f80*/ 	.short	0x010a
        /*0f82*/ 	.byte	0xff
	.zero		1


	//   ....[232]....
        /*0f84*/ 	.word	0x0000a180
        /*0f88*/ 	.word	0x00000000
        /*0f8c*/ 	.word	0x00000280
        /*0f90*/ 	.short	0x010a
        /*0f92*/ 	.byte	0xff
	.zero		1


	//   ....[233]....
        /*0f94*/ 	.word	0x0000a1d0
        /*0f98*/ 	.word	0x00000000
        /*0f9c*/ 	.word	0x00000270
        /*0fa0*/ 	.short	0x010a
        /*0fa2*/ 	.byte	0xff
	.zero		1


	//   ....[234]....
        /*0fa4*/ 	.word	0x0000a230
        /*0fa8*/ 	.word	0x00000000
        /*0fac*/ 	.word	0x00000280
        /*0fb0*/ 	.short	0x010a
        /*0fb2*/ 	.byte	0xff
	.zero		1


	//   ....[235]....
        /*0fb4*/ 	.word	0x0000a290
        /*0fb8*/ 	.word	0x00000005
        /*0fbc*/ 	.word	0x00000008
        /*0fc0*/ 	.short	0x010a
        /*0fc2*/ 	.byte	0xff
	.zero		1


	//   ....[236]....
        /*0fc4*/ 	.word	0x0000a370
        /*0fc8*/ 	.word	0x00000003
        /*0fcc*/ 	.word	0x00000008
        /*0fd0*/ 	.short	0x010a
        /*0fd2*/ 	.byte	0xff
	.zero		1


	//   ....[237]....
        /*0fd4*/ 	.word	0x0000a3c0
        /*0fd8*/ 	.word	0x00000000
        /*0fdc*/ 	.word	0x00000270
        /*0fe0*/ 	.short	0x010a
        /*0fe2*/ 	.byte	0xff
	.zero		1


	//   ....[238]....
        /*0fe4*/ 	.word	0x0000a420
        /*0fe8*/ 	.word	0x00000000
        /*0fec*/ 	.word	0x000002b0
        /*0ff0*/ 	.short	0x010a
        /*0ff2*/ 	.byte	0xff
	.zero		1


	//   ....[239]....
        /*0ff4*/ 	.word	0x0000a480
        /*0ff8*/ 	.word	0x00000000
        /*0ffc*/ 	.word	0x00000000
        /*1000*/ 	.short	0x010a
        /*1002*/ 	.byte	0xff
	.zero		1


	//   ....[240]....
        /*1004*/ 	.word	0x0000a4e0
        /*1008*/ 	.word	0x00000000
        /*100c*/ 	.word	0x00000000
        /*1010*/ 	.short	0x010a
        /*1012*/ 	.byte	0xff
	.zero		1


	//   ....[241]....
        /*1014*/ 	.word	0x0000a540
        /*1018*/ 	.word	0x00000000
        /*101c*/ 	.word	0x00000000
        /*1020*/ 	.short	0x010a
        /*1022*/ 	.byte	0xff
	.zero		1


	//   ....[242]....
        /*1024*/ 	.word	0x0000a5a0
        /*1028*/ 	.word	0x00000000
        /*102c*/ 	.word	0x00000000
        /*1030*/ 	.short	0x010a
        /*1032*/ 	.byte	0xff
	.zero		1


	//   ....[243]....
        /*1034*/ 	.word	0x0000a600
        /*1038*/ 	.word	0x00000000
        /*103c*/ 	.word	0x000002f0
        /*1040*/ 	.short	0x010a
        /*1042*/ 	.byte	0xff
	.zero		1


	//   ....[244]....
        /*1044*/ 	.word	0x0000a650
        /*1048*/ 	.word	0x00000008
        /*104c*/ 	.word	0x00000270
        /*1050*/ 	.short	0x010a
        /*1052*/ 	.byte	0xff
	.zero		1


	//   ....[245]....
        /*1054*/ 	.word	0x0000a6b0
        /*1058*/ 	.word	0x00000000
        /*105c*/ 	.word	0x00000268
        /*1060*/ 	.short	0x010a
        /*1062*/ 	.byte	0xff
	.zero		1


	//   ....[246]....
        /*1064*/ 	.word	0x0000a710
        /*1068*/ 	.word	0x00000000
        /*106c*/ 	.word	0x00000248
        /*1070*/ 	.short	0x010a
        /*1072*/ 	.byte	0xff
	.zero		1


	//   ....[247]....
        /*1074*/ 	.word	0x0000a770
        /*1078*/ 	.word	0x00000002
        /*107c*/ 	.word	0x00000248
        /*1080*/ 	.short	0x010a
        /*1082*/ 	.byte	0xff
	.zero		1


	//   ....[248]....
        /*1084*/ 	.word	0x0000a7d0
        /*1088*/ 	.word	0x00000000
        /*108c*/ 	.word	0x00000000
        /*1090*/ 	.short	0x010a
        /*1092*/ 	.byte	0xff
	.zero		1


	//   ....[249]....
        /*1094*/ 	.word	0x0000a830
        /*1098*/ 	.word	0x00000000
        /*109c*/ 	.word	0x00000000
        /*10a0*/ 	.short	0x010a
        /*10a2*/ 	.byte	0xff
	.zero		1


	//   ....[250]....
        /*10a4*/ 	.word	0x0000a880
        /*10a8*/ 	.word	0x00000003
        /*10ac*/ 	.word	0x00000270
        /*10b0*/ 	.short	0x010a
        /*10b2*/ 	.byte	0xff
	.zero		1


	//   ....[251]....
        /*10b4*/ 	.word	0x0000a8d0
        /*10b8*/ 	.word	0x00000000
        /*10bc*/ 	.word	0x00000230
        /*10c0*/ 	.short	0x010a
        /*10c2*/ 	.byte	0xff
	.zero		1


	//   ....[252]....
        /*10c4*/ 	.word	0x0000a920
        /*10c8*/ 	.word	0x00000035
        /*10cc*/ 	.word	0x00000290
        /*10d0*/ 	.short	0x010a
        /*10d2*/ 	.byte	0xff
	.zero		1


	//   ....[253]....
        /*10d4*/ 	.word	0x0000a970
        /*10d8*/ 	.word	0x00000003
        /*10dc*/ 	.word	0x00000230
        /*10e0*/ 	.short	0x010a
        /*10e2*/ 	.byte	0xff
	.zero		1


	//----- nvinfo : EIATTR_NUM_MBARRIERS
	.align		4
.L_47:
        /*10e4*/ 	.byte	0x03, 0x38
        /*10e6*/ 	.short	0x005f


	//----- nvinfo : EIATTR_EXIT_INSTR_OFFSETS
	.align		4
        /*10e8*/ 	.byte	0x04, 0x1c
        /*10ea*/ 	.short	(.L_49 - .L_48)


	//   ....[0]....
.L_48:
        /*10ec*/ 	.word	0x000041b0


	//   ....[1]....
        /*10f0*/ 	.word	0x000046c0


	//   ....[2]....
        /*10f4*/ 	.word	0x00004720


	//   ....[3]....
        /*10f8*/ 	.word	0x000059d0


	//   ....[4]....
        /*10fc*/ 	.word	0x00006b80


	//   ....[5]....
        /*1100*/ 	.word	0x00006bc0


	//   ....[6]....
        /*1104*/ 	.word	0x000091c0


	//   ....[7]....
        /*1108*/ 	.word	0x00009240


	//   ....[8]....
        /*110c*/ 	.word	0x00009270


	//   ....[9]....
        /*1110*/ 	.word	0x000092f0


	//----- nvinfo : EIATTR_MAX_THREADS
	.align		4
.L_49:
        /*1114*/ 	.byte	0x04, 0x05
        /*1116*/ 	.short	(.L_51 - .L_50)
.L_50:
        /*1118*/ 	.word	0x00000100
        /*111c*/ 	.word	0x00000001
        /*1120*/ 	.word	0x00000001


	//----- nvinfo : EIATTR_CRS_STACK_SIZE
	.align		4
.L_51:
        /*1124*/ 	.byte	0x04, 0x1e
        /*1126*/ 	.short	(.L_53 - .L_52)
.L_52:
        /*1128*/ 	.word	0x00000000


	//----- nvinfo : EIATTR_CBANK_PARAM_SIZE
	.align		4
.L_53:
        /*112c*/ 	.byte	0x03, 0x19
        /*112e*/ 	.short	0x0800


	//----- nvinfo : EIATTR_PARAM_CBANK
	.align		4
        /*1130*/ 	.byte	0x04, 0x0a
        /*1132*/ 	.short	(.L_55 - .L_54)
	.align		4
.L_54:
        /*1134*/ 	.word	index@(.nv.constant0._ZN7cutlass13device_kernelINS_4gemm6kernel13GemmUniversalIN4cute5tupleIJiiiiEEENS1_10collective13CollectiveMmaINS1_35MainloopSm100TmaUmmaWarpSpecializedILi35ELi2ELi4ENS5_IJNS4_1CILi8EEENSA_ILi1EEESC_EEEEENS5_IJNSA_ILi128EEENSA_ILi64EEENSA_ILi32EEEEEENS_10bfloat16_tENS5_IJlSC_lEEESJ_SK_NS4_8TiledMMAINS4_8MMA_AtomIJNS4_26SM100_MMA_F16BF16_2x1SM_SSISJ_SJ_fLi128ELi64ELNS4_4UMMA5MajorE0ELSP_0ELNSO_7ScaleInE0ELSQ_0EEEEEENS4_6LayoutINS5_IJSC_SC_SC_EEENS5_IJNSA_ILi0EEESV_SV_EEEEENS5_IJNS4_10UnderscoreESY_SY_EEEEENS4_18SM100_TMA_2SM_LOADENS4_14ComposedLayoutINS4_7SwizzleILi2ELi4ELi3EEENS4_18smem_ptr_flag_bitsILi16EEENST_INS5_IJSB_SH_EEENS5_IJSH_SC_EEEEEEEvNS4_8identityENS4_28SM100_TMA_2SM_LOAD_MULTICASTES1A_vS1B_EENS_8epilogue10collective18CollectiveEpilogueINS1E_23Sm100TmaWarpSpecializedILi3ELi2ELi16ELb1ELb0EEEJNS5_IJSG_SG_SH_EEENS5_IJNST_ISG_SC_EENST_INS5_IJNSA_ILi16EEENSA_ILi2EEEEEENS5_IJSC_SH_EEEEEEEESJ_SK_SJ_SK_NS1E_6fusion15FusionCallbacksIS1I_NS1R_17LinearCombinationISJ_fSJ_fLNS_15FloatRoundStyleE2EEES1J_S1Q_JEEENS4_5SM1004TMEM4LOAD26SM100_TMEM_LOAD_32dp32b16xENS4_13SM90_TMA_LOADENS12_INS13_ILi1ELi4ELi3EEES16_NST_INS5_IJSB_S1L_EEENS5_IJS1L_SC_EEEEEEENS4_39AutoVectorizingCopyWithAssumedAlignmentILi128EEENS4_14SM90_TMA_STOREES26_S28_S28_EEEvvEEEEvNT_6ParamsE)
        /*1138*/ 	.short	0x0380
        /*113a*/ 	.short	0x0800


	//----- nvinfo : EIATTR_SW_WAR
	.align		4
.L_55:
        /*113c*/ 	.byte	0x04, 0x36
        /*113e*/ 	.short	(.L_57 - .L_56)
.L_56:
        /*1140*/ 	.word	0x00000008
.L_57:


//--------------------- .nv.callgraph             --------------------------
	.section	.nv.callgraph,"",@"SHT_CUDA_CALLGRAPH"
	.align	4
	.sectionentsize	8
	.align		4
        /*0000*/ 	.word	0x00000000
	.align		4
        /*0004*/ 	.word	0xffffffff
	.align		4
        /*0008*/ 	.word	index@(_ZN7cutlass13device_kernelINS_4gemm6kernel13GemmUniversalIN4cute5tupleIJiiiiEEENS1_10collective13CollectiveMmaINS1_35MainloopSm100TmaUmmaWarpSpecializedILi35ELi2ELi4ENS5_IJNS4_1CILi8EEENSA_ILi1EEESC_EEEEENS5_IJNSA_ILi128EEENSA_ILi64EEENSA_ILi32EEEEEENS_10bfloat16_tENS5_IJlSC_lEEESJ_SK_NS4_8TiledMMAINS4_8MMA_AtomIJNS4_26SM100_MMA_F16BF16_2x1SM_SSISJ_SJ_fLi128ELi64ELNS4_4UMMA5MajorE0ELSP_0ELNSO_7ScaleInE0ELSQ_0EEEEEENS4_6LayoutINS5_IJSC_SC_SC_EEENS5_IJNSA_ILi0EEESV_SV_EEEEENS5_IJNS4_10UnderscoreESY_SY_EEEEENS4_18SM100_TMA_2SM_LOADENS4_14ComposedLayoutINS4_7SwizzleILi2ELi4ELi3EEENS4_18smem_ptr_flag_bitsILi16EEENST_INS5_IJSB_SH_EEENS5_IJSH_SC_EEEEEEEvNS4_8identityENS4_28SM100_TMA_2SM_LOAD_MULTICASTES1A_vS1B_EENS_8epilogue10collective18CollectiveEpilogueINS1E_23Sm100TmaWarpSpecializedILi3ELi2ELi16ELb1ELb0EEEJNS5_IJSG_SG_SH_EEENS5_IJNST_ISG_SC_EENST_INS5_IJNSA_ILi16EEENSA_ILi2EEEEEENS5_IJSC_SH_EEEEEEEESJ_SK_SJ_SK_NS1E_6fusion15FusionCallbacksIS1I_NS1R_17LinearCombinationISJ_fSJ_fLNS_15FloatRoundStyleE2EEES1J_S1Q_JEEENS4_5SM1004TMEM4LOAD26SM100_TMEM_LOAD_32dp32b16xENS4_13SM90_TMA_LOADENS12_INS13_ILi1ELi4ELi3EEES16_NST_INS5_IJSB_S1L_EEENS5_IJS1L_SC_EEEEEEENS4_39AutoVectorizingCopyWithAssumedAlignmentILi128EEENS4_14SM90_TMA_STOREES26_S28_S28_EEEvvEEEEvNT_6ParamsE)
	.align		4
        /*000c*/ 	.word	index@(__assertfail)
	.align		4
        /*0010*/ 	.word	0x00000000
	.align		4
        /*0014*/ 	.word	0xfffffffe
	.align		4
        /*0018*/ 	.word	0x00000000
	.align		4
        /*001c*/ 	.word	0xfffffffd
	.align		4
        /*0020*/ 	.word	0x00000000
	.align		4
        /*0024*/ 	.word	0xfffffffc


//--------------------- .nv.constant4             --------------------------
	.section	.nv.constant4,"a",@progbits
	.align	8
	.align		8
.nv.constant4:
        /*0000*/ 	.dword	__assertfail
	.align		8
        /*0008*/ 	.dword	__unnamed_1
	.align		8
        /*0010*/ 	.dword	__unnamed_2
	.align		8
        /*0018*/ 	.dword	_ZN40_INTERNAL_fae0ee21_4_k_cu_8e1e3f7a_308014cuda3std3__45__cpo5beginE
	.align		8
        /*0020*/ 	.dword	_ZN40_INTERNAL_fae0ee21_4_k_cu_8e1e3f7a_308014cuda3std3__45__cpo3endE
	.align		8
        /*0028*/ 	.dword	_ZN40_INTERNAL_fae0ee21_4_k_cu_8e1e3f7a_308014cuda3std3__45__cpo6cbeginE
	.align		8
        /*0030*/ 	.dword	_ZN40_INTERNAL_fae0ee21_4_k_cu_8e1e3f7a_308014cuda3std3__45__cpo4cendE
	.align		8
        /*0038*/ 	.dword	_ZN40_INTERNAL_fae0ee21_4_k_cu_8e1e3f7a_308014cuda3std3__442_GLOBAL__N__fae0ee21_4_k_cu_8e1e3f7a_308016ignoreE
	.align		8
        /*0040*/ 	.dword	_ZN40_INTERNAL_fae0ee21_4_k_cu_8e1e3f7a_308014cuda3std3__419piecewise_constructE
	.align		8
        /*0048*/ 	.dword	_ZN40_INTERNAL_fae0ee21_4_k_cu_8e1e3f7a_308014cuda3std3__48in_placeE
	.align		8
        /*0050*/ 	.dword	_ZN40_INTERNAL_fae0ee21_4_k_cu_8e1e3f7a_308014cuda3std6ranges3__45__cpo4swapE
	.align		8
        /*0058*/ 	.dword	_ZN40_INTERNAL_fae0ee21_4_k_cu_8e1e3f7a_308014cuda3std6ranges3__45__cpo9iter_moveE
	.align		8
        /*0060*/ 	.dword	_ZN40_INTERNAL_fae0ee21_4_k_cu_8e1e3f7a_308014cute7productE
	.align		8
        /*0068*/ 	.dword	_ZN40_INTERNAL_fae0ee21_4_k_cu_8e1e3f7a_308014cute1_E
	.align		8
        /*0070*/ 	.dword	$str$25
	.align		8
        /*0078*/ 	.dword	$str$26
	.align		8
        /*0080*/ 	.dword	$str$27
	.align		8
        /*0088*/ 	.dword	$str$28


//--------------------- .text._ZN7cutlass13device_kernelINS_4gemm6kernel13GemmUniversalIN4cute5tupleIJiiiiEEENS1_10collective13CollectiveMmaINS1_35MainloopSm100TmaUmmaWarpSpecializedILi35ELi2ELi4ENS5_IJNS4_1CILi8EEENSA_ILi1EEESC_EEEEENS5_IJNSA_ILi128EEENSA_ILi64EEENSA_ILi32EEEEEENS_10bfloat16_tENS5_IJlSC_lEEESJ_SK_NS4_8TiledMMAINS4_8MMA_AtomIJNS4_26SM100_MMA_F16BF16_2x1SM_SSISJ_SJ_fLi128ELi64ELNS4_4UMMA5MajorE0ELSP_0ELNSO_7ScaleInE0ELSQ_0EEEEEENS4_6LayoutINS5_IJSC_SC_SC_EEENS5_IJNSA_ILi0EEESV_SV_EEEEENS5_IJNS4_10UnderscoreESY_SY_EEEEENS4_18SM100_TMA_2SM_LOADENS4_14ComposedLayoutINS4_7SwizzleILi2ELi4ELi3EEENS4_18smem_ptr_flag_bitsILi16EEENST_INS5_IJSB_SH_EEENS5_IJSH_SC_EEEEEEEvNS4_8identityENS4_28SM100_TMA_2SM_LOAD_MULTICASTES1A_vS1B_EENS_8epilogue10collective18CollectiveEpilogueINS1E_23Sm100TmaWarpSpecializedILi3ELi2ELi16ELb1ELb0EEEJNS5_IJSG_SG_SH_EEENS5_IJNST_ISG_SC_EENST_INS5_IJNSA_ILi16EEENSA_ILi2EEEEEENS5_IJSC_SH_EEEEEEEESJ_SK_SJ_SK_NS1E_6fusion15FusionCallbacksIS1I_NS1R_17LinearCombinationISJ_fSJ_fLNS_15FloatRoundStyleE2EEES1J_S1Q_JEEENS4_5SM1004TMEM4LOAD26SM100_TMEM_LOAD_32dp32b16xENS4_13SM90_TMA_LOADENS12_INS13_ILi1ELi4ELi3EEES16_NST_INS5_IJSB_S1L_EEENS5_IJS1L_SC_EEEEEEENS4_39AutoVectorizingCopyWithAssumedAlignmentILi128EEENS4_14SM90_TMA_STOREES26_S28_S28_EEEvvEEEEvNT_6ParamsE --------------------------
	.section	.text._ZN7cutlass13device_kernelINS_4gemm6kernel13GemmUniversalIN4cute5tupleIJiiiiEEENS1_10collective13CollectiveMmaINS1_35MainloopSm100TmaUmmaWarpSpecializedILi35ELi2ELi4ENS5_IJNS4_1CILi8EEENSA_ILi1EEESC_EEEEENS5_IJNSA_ILi128EEENSA_ILi64EEENSA_ILi32EEEEEENS_10bfloat16_tENS5_IJlSC_lEEESJ_SK_NS4_8TiledMMAINS4_8MMA_AtomIJNS4_26SM100_MMA_F16BF16_2x1SM_SSISJ_SJ_fLi128ELi64ELNS4_4UMMA5MajorE0ELSP_0ELNSO_7ScaleInE0ELSQ_0EEEEEENS4_6LayoutINS5_IJSC_SC_SC_EEENS5_IJNSA_ILi0EEESV_SV_EEEEENS5_IJNS4_10UnderscoreESY_SY_EEEEENS4_18SM100_TMA_2SM_LOADENS4_14ComposedLayoutINS4_7SwizzleILi2ELi4ELi3EEENS4_18smem_ptr_flag_bitsILi16EEENST_INS5_IJSB_SH_EEENS5_IJSH_SC_EEEEEEEvNS4_8identityENS4_28SM100_TMA_2SM_LOAD_MULTICASTES1A_vS1B_EENS_8epilogue10collective18CollectiveEpilogueINS1E_23Sm100TmaWarpSpecializedILi3ELi2ELi16ELb1ELb0EEEJNS5_IJSG_SG_SH_EEENS5_IJNST_ISG_SC_EENST_INS5_IJNSA_ILi16EEENSA_ILi2EEEEEENS5_IJSC_SH_EEEEEEEESJ_SK_SJ_SK_NS1E_6fusion15FusionCallbacksIS1I_NS1R_17LinearCombinationISJ_fSJ_fLNS_15FloatRoundStyleE2EEES1J_S1Q_JEEENS4_5SM1004TMEM4LOAD26SM100_TMEM_LOAD_32dp32b16xENS4_13SM90_TMA_LOADENS12_INS13_ILi1ELi4ELi3EEES16_NST_INS5_IJSB_S1L_EEENS5_IJS1L_SC_EEEEEEENS4_39AutoVectorizingCopyWithAssumedAlignmentILi128EEENS4_14SM90_TMA_STOREES26_S28_S28_EEEvvEEEEvNT_6ParamsE,"ax",@progbits
	.align	128
.text._ZN7cutlass13device_kernelINS_4gemm6kernel13GemmUniversalIN4cute5tupleIJiiiiEEENS1_10collective13CollectiveMmaINS1_35MainloopSm100TmaUmmaWarpSpecializedILi35ELi2ELi4ENS5_IJNS4_1CILi8EEENSA_ILi1EEESC_EEEEENS5_IJNSA_ILi128EEENSA_ILi64EEENSA_ILi32EEEEEENS_10bfloat16_tENS5_IJlSC_lEEESJ_SK_NS4_8TiledMMAINS4_8MMA_AtomIJNS4_26SM100_MMA_F16BF16_2x1SM_SSISJ_SJ_fLi128ELi64ELNS4_4UMMA5MajorE0ELSP_0ELNSO_7ScaleInE0ELSQ_0EEEEEENS4_6LayoutINS5_IJSC_SC_SC_EEENS5_IJNSA_ILi0EEESV_SV_EEEEENS5_IJNS4_10UnderscoreESY_SY_EEEEENS4_18SM100_TMA_2SM_LOADENS4_14ComposedLayoutINS4_7SwizzleILi2ELi4ELi3EEENS4_18smem_ptr_flag_bitsILi16EEENST_INS5_IJSB_SH_EEENS5_IJSH_SC_EEEEEEEvNS4_8identityENS4_28SM100_TMA_2SM_LOAD_MULTICASTES1A_vS1B_EENS_8epilogue10collective18CollectiveEpilogueINS1E_23Sm100TmaWarpSpecializedILi3ELi2ELi16ELb1ELb0EEEJNS5_IJSG_SG_SH_EEENS5_IJNST_ISG_SC_EENST_INS5_IJNSA_ILi16EEENSA_ILi2EEEEEENS5_IJSC_SH_EEEEEEEESJ_SK_SJ_SK_NS1E_6fusion15FusionCallbacksIS1I_NS1R_17LinearCombinationISJ_fSJ_fLNS_15FloatRoundStyleE2EEES1J_S1Q_JEEENS4_5SM1004TMEM4LOAD26SM100_TMEM_LOAD_32dp32b16xENS4_13SM90_TMA_LOADENS12_INS13_ILi1ELi4ELi3EEES16_NST_INS5_IJSB_S1L_EEENS5_IJS1L_SC_EEEEEEENS4_39AutoVectorizingCopyWithAssumedAlignmentILi128EEENS4_14SM90_TMA_STOREES26_S28_S28_EEEvvEEEEvNT_6ParamsE:
        .type           _ZN7cutlass13device_kernelINS_4gemm6kernel13GemmUniversalIN4cute5tupleIJiiiiEEENS1_10collective13CollectiveMmaINS1_35MainloopSm100TmaUmmaWarpSpecializedILi35ELi2ELi4ENS5_IJNS4_1CILi8EEENSA_ILi1EEESC_EEEEENS5_IJNSA_ILi128EEENSA_ILi64EEENSA_ILi32EEEEEENS_10bfloat16_tENS5_IJlSC_lEEESJ_SK_NS4_8TiledMMAINS4_8MMA_AtomIJNS4_26SM100_MMA_F16BF16_2x1SM_SSISJ_SJ_fLi128ELi64ELNS4_4UMMA5MajorE0ELSP_0ELNSO_7ScaleInE0ELSQ_0EEEEEENS4_6LayoutINS5_IJSC_SC_SC_EEENS5_IJNSA_ILi0EEESV_SV_EEEEENS5_IJNS4_10UnderscoreESY_SY_EEEEENS4_18SM100_TMA_2SM_LOADENS4_14ComposedLayoutINS4_7SwizzleILi2ELi4ELi3EEENS4_18smem_ptr_flag_bitsILi16EEENST_INS5_IJSB_SH_EEENS5_IJSH_SC_EEEEEEEvNS4_8identityENS4_28SM100_TMA_2SM_LOAD_MULTICASTES1A_vS1B_EENS_8epilogue10collective18CollectiveEpilogueINS1E_23Sm100TmaWarpSpecializedILi3ELi2ELi16ELb1ELb0EEEJNS5_IJSG_SG_SH_EEENS5_IJNST_ISG_SC_EENST_INS5_IJNSA_ILi16EEENSA_ILi2EEEEEENS5_IJSC_SH_EEEEEEEESJ_SK_SJ_SK_NS1E_6fusion15FusionCallbacksIS1I_NS1R_17LinearCombinationISJ_fSJ_fLNS_15FloatRoundStyleE2EEES1J_S1Q_JEEENS4_5SM1004TMEM4LOAD26SM100_TMEM_LOAD_32dp32b16xENS4_13SM90_TMA_LOADENS12_INS13_ILi1ELi4ELi3EEES16_NST_INS5_IJSB_S1L_EEENS5_IJS1L_SC_EEEEEEENS4_39AutoVectorizingCopyWithAssumedAlignmentILi128EEENS4_14SM90_TMA_STOREES26_S28_S28_EEEvvEEEEvNT_6ParamsE,@function
        .size           _ZN7cutlass13device_kernelINS_4gemm6kernel13GemmUniversalIN4cute5tupleIJiiiiEEENS1_10collective13CollectiveMmaINS1_35MainloopSm100TmaUmmaWarpSpecializedILi35ELi2ELi4ENS5_IJNS4_1CILi8EEENSA_ILi1EEESC_EEEEENS5_IJNSA_ILi128EEENSA_ILi64EEENSA_ILi32EEEEEENS_10bfloat16_tENS5_IJlSC_lEEESJ_SK_NS4_8TiledMMAINS4_8MMA_AtomIJNS4_26SM100_MMA_F16BF16_2x1SM_SSISJ_SJ_fLi128ELi64ELNS4_4UMMA5MajorE0ELSP_0ELNSO_7ScaleInE0ELSQ_0EEEEEENS4_6LayoutINS5_IJSC_SC_SC_EEENS5_IJNSA_ILi0EEESV_SV_EEEEENS5_IJNS4_10UnderscoreESY_SY_EEEEENS4_18SM100_TMA_2SM_LOADENS4_14ComposedLayoutINS4_7SwizzleILi2ELi4ELi3EEENS4_18smem_ptr_flag_bitsILi16EEENST_INS5_IJSB_SH_EEENS5_IJSH_SC_EEEEEEEvNS4_8identityENS4_28SM100_TMA_2SM_LOAD_MULTICASTES1A_vS1B_EENS_8epilogue10collective18CollectiveEpilogueINS1E_23Sm100TmaWarpSpecializedILi3ELi2ELi16ELb1ELb0EEEJNS5_IJSG_SG_SH_EEENS5_IJNST_ISG_SC_EENST_INS5_IJNSA_ILi16EEENSA_ILi2EEEEEENS5_IJSC_SH_EEEEEEEESJ_SK_SJ_SK_NS1E_6fusion15FusionCallbacksIS1I_NS1R_17LinearCombinationISJ_fSJ_fLNS_15FloatRoundStyleE2EEES1J_S1Q_JEEENS4_5SM1004TMEM4LOAD26SM100_TMEM_LOAD_32dp32b16xENS4_13SM90_TMA_LOADENS12_INS13_ILi1ELi4ELi3EEES16_NST_INS5_IJSB_S1L_EEENS5_IJS1L_SC_EEEEEEENS4_39AutoVectorizingCopyWithAssumedAlignmentILi128EEENS4_14SM90_TMA_STOREES26_S28_S28_EEEvvEEEEvNT_6ParamsE,(.L_x_269 - _ZN7cutlass13device_kernelINS_4gemm6kernel13GemmUniversalIN4cute5tupleIJiiiiEEENS1_10collective13CollectiveMmaINS1_35MainloopSm100TmaUmmaWarpSpecializedILi35ELi2ELi4ENS5_IJNS4_1CILi8EEENSA_ILi1EEESC_EEEEENS5_IJNSA_ILi128EEENSA_ILi64EEENSA_ILi32EEEEEENS_10bfloat16_tENS5_IJlSC_lEEESJ_SK_NS4_8TiledMMAINS4_8MMA_AtomIJNS4_26SM100_MMA_F16BF16_2x1SM_SSISJ_SJ_fLi128ELi64ELNS4_4UMMA5MajorE0ELSP_0ELNSO_7ScaleInE0ELSQ_0EEEEEENS4_6LayoutINS5_IJSC_SC_SC_EEENS5_IJNSA_ILi0EEESV_SV_EEEEENS5_IJNS4_10UnderscoreESY_SY_EEEEENS4_18SM100_TMA_2SM_LOADENS4_14ComposedLayoutINS4_7SwizzleILi2ELi4ELi3EEENS4_18smem_ptr_flag_bitsILi16EEENST_INS5_IJSB_SH_EEENS5_IJSH_SC_EEEEEEEvNS4_8identityENS4_28SM100_TMA_2SM_LOAD_MULTICASTES1A_vS1B_EENS_8epilogue10collective18CollectiveEpilogueINS1E_23Sm100TmaWarpSpecializedILi3ELi2ELi16ELb1ELb0EEEJNS5_IJSG_SG_SH_EEENS5_IJNST_ISG_SC_EENST_INS5_IJNSA_ILi16EEENSA_ILi2EEEEEENS5_IJSC_SH_EEEEEEEESJ_SK_SJ_SK_NS1E_6fusion15FusionCallbacksIS1I_NS1R_17LinearCombinationISJ_fSJ_fLNS_15FloatRoundStyleE2EEES1J_S1Q_JEEENS4_5SM1004TMEM4LOAD26SM100_TMEM_LOAD_32dp32b16xENS4_13SM90_TMA_LOADENS12_INS13_ILi1ELi4ELi3EEES16_NST_INS5_IJSB_S1L_EEENS5_IJS1L_SC_EEEEEEENS4_39AutoVectorizingCopyWithAssumedAlignmentILi128EEENS4_14SM90_TMA_STOREES26_S28_S28_EEEvvEEEEvNT_6ParamsE)
        .other          _ZN7cutlass13device_kernelINS_4gemm6kernel13GemmUniversalIN4cute5tupleIJiiiiEEENS1_10collective13CollectiveMmaINS1_35MainloopSm100TmaUmmaWarpSpecializedILi35ELi2ELi4ENS5_IJNS4_1CILi8EEENSA_ILi1EEESC_EEEEENS5_IJNSA_ILi128EEENSA_ILi64EEENSA_ILi32EEEEEENS_10bfloat16_tENS5_IJlSC_lEEESJ_SK_NS4_8TiledMMAINS4_8MMA_AtomIJNS4_26SM100_MMA_F16BF16_2x1SM_SSISJ_SJ_fLi128ELi64ELNS4_4UMMA5MajorE0ELSP_0ELNSO_7ScaleInE0ELSQ_0EEEEEENS4_6LayoutINS5_IJSC_SC_SC_EEENS5_IJNSA_ILi0EEESV_SV_EEEEENS5_IJNS4_10UnderscoreESY_SY_EEEEENS4_18SM100_TMA_2SM_LOADENS4_14ComposedLayoutINS4_7SwizzleILi2ELi4ELi3EEENS4_18smem_ptr_flag_bitsILi16EEENST_INS5_IJSB_SH_EEENS5_IJSH_SC_EEEEEEEvNS4_8identityENS4_28SM100_TMA_2SM_LOAD_MULTICASTES1A_vS1B_EENS_8epilogue10collective18CollectiveEpilogueINS1E_23Sm100TmaWarpSpecializedILi3ELi2ELi16ELb1ELb0EEEJNS5_IJSG_SG_SH_EEENS5_IJNST_ISG_SC_EENST_INS5_IJNSA_ILi16EEENSA_ILi2EEEEEENS5_IJSC_SH_EEEEEEEESJ_SK_SJ_SK_NS1E_6fusion15FusionCallbacksIS1I_NS1R_17LinearCombinationISJ_fSJ_fLNS_15FloatRoundStyleE2EEES1J_S1Q_JEEENS4_5SM1004TMEM4LOAD26SM100_TMEM_LOAD_32dp32b16xENS4_13SM90_TMA_LOADENS12_INS13_ILi1ELi4ELi3EEES16_NST_INS5_IJSB_S1L_EEENS5_IJS1L_SC_EEEEEEENS4_39AutoVectorizingCopyWithAssumedAlignmentILi128EEENS4_14SM90_TMA_STOREES26_S28_S28_EEEvvEEEEvNT_6ParamsE,@"STO_CUDA_ENTRY STV_DEFAULT"
_ZN7cutlass13device_kernelINS_4gemm6kernel13GemmUniversalIN4cute5tupleIJiiiiEEENS1_10collective13CollectiveMmaINS1_35MainloopSm100TmaUmmaWarpSpecializedILi35ELi2ELi4ENS5_IJNS4_1CILi8EEENSA_ILi1EEESC_EEEEENS5_IJNSA_ILi128EEENSA_ILi64EEENSA_ILi32EEEEEENS_10bfloat16_tENS5_IJlSC_lEEESJ_SK_NS4_8TiledMMAINS4_8MMA_AtomIJNS4_26SM100_MMA_F16BF16_2x1SM_SSISJ_SJ_fLi128ELi64ELNS4_4UMMA5MajorE0ELSP_0ELNSO_7ScaleInE0ELSQ_0EEEEEENS4_6LayoutINS5_IJSC_SC_SC_EEENS5_IJNSA_ILi0EEESV_SV_EEEEENS5_IJNS4_10UnderscoreESY_SY_EEEEENS4_18SM100_TMA_2SM_LOADENS4_14ComposedLayoutINS4_7SwizzleILi2ELi4ELi3EEENS4_18smem_ptr_flag_bitsILi16EEENST_INS5_IJSB_SH_EEENS5_IJSH_SC_EEEEEEEvNS4_8identityENS4_28SM100_TMA_2SM_LOAD_MULTICASTES1A_vS1B_EENS_8epilogue10collective18CollectiveEpilogueINS1E_23Sm100TmaWarpSpecializedILi3ELi2ELi16ELb1ELb0EEEJNS5_IJSG_SG_SH_EEENS5_IJNST_ISG_SC_EENST_INS5_IJNSA_ILi16EEENSA_ILi2EEEEEENS5_IJSC_SH_EEEEEEEESJ_SK_SJ_SK_NS1E_6fusion15FusionCallbacksIS1I_NS1R_17LinearCombinationISJ_fSJ_fLNS_15FloatRoundStyleE2EEES1J_S1Q_JEEENS4_5SM1004TMEM4LOAD26SM100_TMEM_LOAD_32dp32b16xENS4_13SM90_TMA_LOADENS12_INS13_ILi1ELi4ELi3EEES16_NST_INS5_IJSB_S1L_EEENS5_IJS1L_SC_EEEEEEENS4_39AutoVectorizingCopyWithAssumedAlignmentILi128EEENS4_14SM90_TMA_STOREES26_S28_S28_EEEvvEEEEvNT_6ParamsE:
[----:B------:R-:W1:Y:S01]  /*0000*/  LDC R1, c[0x0][0x37c] ;  /* 0x0000df00ff017b82 */ /* 0x000e620000000800 */
[----:B------:R-:W2:Y:S01]  /*0010*/  S2R R58, SR_TID.X ;  /* 0x00000000003a7919 */ /* 0x000ea20000002100 */
[----:B------:R-:W3:Y:S06]  /*0020*/  LDCU.64 UR8, c[0x0][0x890] ;  /* 0x00011200ff0877ac */ /* 0x000eec0008000a00 */
[----:B------:R-:W4:Y:S01]  /*0030*/  S2UR UR4, SR_CgaCtaId ;  /* 0x00000000000479c3 */ /* 0x000f220000008800 */
[----:B------:R-:W-:Y:S02]  /*0040*/  PRMT R46, RZ, 0x7610, R46 ;  /* 0x00007610ff2e7816 */ /* 0x000fe4000000002e */
[----:B------:R-:W-:Y:S01]  /*0050*/  ELECT P1, URZ, PT ;  /* 0x0000000000ff782f */ /* 0x000fe20003820000 */
[----:B---3--:R-:W-:-:S04]  /*0060*/  UISETP.NE.U32.AND UP0, UPT, UR8, URZ, UPT ;  /* 0x000000ff0800728c */ /* 0x008fc8000bf05070 */
[----:B------:R-:W-:Y:S02]  /*0070*/  UISETP.NE.AND.EX UP0, UPT, UR9, URZ, UPT, UP0 ;  /* 0x000000ff0900728c */ /* 0x000fe4000bf05300 */
[----:B----4-:R-:W-:Y:S02]  /*0080*/  ULOP3.LUT UR34, UR4, 0x1, URZ, 0xc0, !UPT ;  /* 0x0000000104227892 */ /* 0x010fe4000f8ec0ff */
[----:B------:R-:W-:Y:S01]  /*0090*/  ULOP3.LUT UR35, UR4, 0x1, URZ, 0x3c, !UPT ;  /* 0x0000000104237892 */ /* 0x000fe2000f8e3cff */
[----:B--2---:R-:W-:-:S05]  /*00a0*/  SHF.R.U32.HI R47, RZ, 0x5, R58 ;  /* 0x00000005ff2f7819 */ /* 0x004fca000001163a */
[----:B------:R-:W2:Y:S02]  /*00b0*/  SHFL.IDX PT, R0, R47, RZ, 0x1f ;  /* 0x00001fff2f007589 */ /* 0x000ea400000e0000 */
[----:B--2---:R-:W-:Y:S01]  /*00c0*/  R2UR UR20, R0 ;  /* 0x00000000001472ca */ /* 0x004fe200000e0000 */
[----:B-1----:R-:W-:-:S14]  /*00d0*/  BRA.U UP0, `(.L_x_0) ;  /* 0x0000000100307547 */ /* 0x002fdc000b800000 */
[----:B------:R-:W1:Y:S02]  /*00e0*/  LDCU.64 UR4, c[0x0][0x888] ;  /* 0x00011100ff0477ac */ /* 0x000e640008000a00 */
[----:B-1----:R-:W-:-:S04]  /*00f0*/  UISETP.NE.U32.AND UP0, UPT, UR4, URZ, UPT ;  /* 0x000000ff0400728c */ /* 0x002fc8000bf05070 */
[----:B------:R-:W-:-:S09]  /*0100*/  UISETP.NE.AND.EX UP0, UPT, UR5, URZ, UPT, UP0 ;  /* 0x000000ff0500728c */ /* 0x000fd2000bf05300 */
[----:B------:R-:W-:Y:S05]  /*0110*/  BRA.U !UP0, `(.L_x_1) ;  /* 0x0000000108147547 */ /* 0x000fea000b800000 */
[----:B------:R-:W1:Y:S01]  /*0120*/  LDC.64 R26, c[0x0][0x888] ;  /* 0x00022200ff1a7b82 */ /* 0x000e620000000a00 */
[----:B------:R-:W1:Y:S02]  /*0130*/  LDCU.64 UR4, c[0x0][0x358] ;  /* 0x00006b00ff0477ac */ /* 0x000e640008000a00 */
[----:B-1----:R1:W5:Y:S01]  /*0140*/  LDG.E R26, desc[UR4][R26.64] ;  /* 0x000000041a1a7981 */ /* 0x002362000c1e1900 */
[----:B------:R-:W-:Y:S01]  /*0150*/  HFMA2 R46, -RZ, RZ, 0, 5.9604644775390625e-08 ;  /* 0x00000001ff2e7431 */ /* 0x000fe200000001ff */
[----:B------:R-:W-:Y:S05]  /*0160*/  BRA `(.L_x_0) ;  /* 0x00000000000c7947 */ /* 0x000fea0003800000 */
.L_x_1:
[----:B------:R-:W1:Y:S01]  /*0170*/  LDCU UR4, c[0x0][0x880] ;  /* 0x00011000ff0477ac */ /* 0x000e620008000800 */
[----:B------:R-:W-:Y:S01]  /*0180*/  HFMA2 R46, -RZ, RZ, 0, 5.9604644775390625e-08 ;  /* 0x00000001ff2e7431 */ /* 0x000fe200000001ff */
[----:B-1----:R-:W-:-:S07]  /*0190*/  MOV R26, UR4 ;  /* 0x00000004001a7c02 */ /* 0x002fce0008000f00 */
.L_x_0:
[----:B------:R-:W2:Y:S02]  /*01a0*/  LDCU.64 UR4, c[0x0][0x8b0] ;  /* 0x00011600ff0477ac */ /* 0x000ea40008000a00 */
[----:B--2---:R-:W-:-:S04]  /*01b0*/  UISETP.NE.U32.AND UP0, UPT, UR4, URZ, UPT ;  /* 0x000000ff0400728c */ /* 0x004fc8000bf05070 */
[----:B------:R-:W-:-:S09]  /*01c0*/  UISETP.NE.AND.EX UP0, UPT, UR5, URZ, UPT, UP0 ;  /* 0x000000ff0500728c */ /* 0x000fd2000bf05300 */
[----:B------:R-:W-:Y:S05]  /*01d0*/  BRA.U UP0, `(.L_x_2) ;  /* 0x0000000100287547 */ /* 0x000fea000b800000 */
[----:B------:R-:W2:Y:S02]  /*01e0*/  LDCU.64 UR4, c[0x0][0x8a8] ;  /* 0x00011500ff0477ac */ /* 0x000ea40008000a00 */
[----:B--2---:R-:W-:-:S04]  /*01f0*/  UISETP.NE.U32.AND UP0, UPT, UR4, URZ, UPT ;  /* 0x000000ff0400728c */ /* 0x004fc8000bf05070 */
[----:B------:R-:W-:-:S09]  /*0200*/  UISETP.NE.AND.EX UP0, UPT, UR5, URZ, UPT, UP0 ;  /* 0x000000ff0500728c */ /* 0x000fd2000bf05300 */
[----:B------:R-:W-:Y:S05]  /*0210*/  BRA.U !UP0, `(.L_x_3) ;  /* 0x0000000108107547 */ /* 0x000fea000b800000 */
[----:B------:R-:W2:Y:S01]  /*0220*/  LDC.64 R24, c[0x0][0x8a8] ;  /* 0x00022a00ff187b82 */ /* 0x000ea20000000a00 */
[----:B------:R-:W2:Y:S02]  /*0230*/  LDCU.64 UR4, c[0x0][0x358] ;  /* 0x00006b00ff0477ac */ /* 0x000ea40008000a00 */
[----:B--2---:R2:W5:Y:S01]  /*0240*/  LDG.E R24, desc[UR4][R24.64] ;  /* 0x0000000418187981 */ /* 0x004562000c1e1900 */
[----:B------:R-:W-:Y:S05]  /*0250*/  BRA `(.L_x_2) ;  /* 0x0000000000087947 */ /* 0x000fea0003800000 */
.L_x_3:
[----:B------:R-:W2:Y:S02]  /*0260*/  LDCU UR4, c[0x0][0x8a0] ;  /* 0x00011400ff0477ac */ /* 0x000ea40008000800 */
[----:B--2---:R-:W-:Y:S02]  /*0270*/  MOV R24, UR4 ;  /* 0x0000000400187c02 */ /* 0x004fe40008000f00 */
.L_x_2:
[----:B------:R-:W-:Y:S01]  /*0280*/  IMAD.U32 R0, RZ, RZ, UR20 ;  /* 0x00000014ff007e24 */ /* 0x000fe2000f8e00ff */
[----:B------:R-:W-:Y:S04]  /*0290*/  BSSY.RECONVERGENT B0, `(.L_x_4) ;  /* 0x000000c000007945 */ /* 0x000fe80003800200 */
[C---:B------:R-:W-:Y:S02]  /*02a0*/  ISETP.NE.OR P2, PT, R0.reuse, 0x1, !P1 ;  /* 0x000000010000780c */ /* 0x040fe40004f45670 */
[----:B------:R-:W-:-:S11]  /*02b0*/  ISETP.NE.OR P0, PT, R0, 0x3, !P1 ;  /* 0x000000030000780c */ /* 0x000fd60004f05670 */
[----:B------:R-:W-:Y:S05]  /*02c0*/  @P2 BRA `(.L_x_5) ;  /* 0x0000000000202947 */ /* 0x000fea0003800000 */
[----:B------:R-:W3:Y:S02]  /*02d0*/  LDCU.64 UR4, c[0x0][0x348] ;  /* 0x00006900ff0477ac */ /* 0x000ee40008000a00 */
[----:B---3--:R-:W-:Y:S02]  /*02e0*/  UIADD3 UR6, UP1, UPT, UR4, 0x80, URZ ;  /* 0x0000008004067890 */ /* 0x008fe4000ff3e0ff */
[----:B------:R-:W-:Y:S02]  /*02f0*/  UIADD3 UR4, UP0, UPT, UR4, 0x180, URZ ;  /* 0x0000018004047890 */ /* 0x000fe4000ff1e0ff */
[----:B------:R-:W-:Y:S02]  /*0300*/  UIADD3.X UR7, UPT, UPT, URZ, UR5, URZ, UP1, !UPT ;  /* 0x00000005ff077290 */ /* 0x000fe40008ffe4ff */
[----:B------:R-:W-:-:S07]  /*0310*/  UIADD3.X UR5, UPT, UPT, URZ, UR5, URZ, UP0, !UPT ;  /* 0x00000005ff057290 */ /* 0x000fce00087fe4ff */
[----:B------:R3:W-:Y:S02]  /*0320*/  UTMACCTL.PF [UR6] ;  /* 0x00000000060079b9 */ /* 0x0007e40008040000 */
[----:B------:R3:W-:Y:S02]  /*0330*/  UTMACCTL.PF [UR4] ;  /* 0x00000000040079b9 */ /* 0x0007e40008040000 */
[----:B---3--:R-:W-:Y:S01]  /*0340*/  NOP ;  /* 0x0000000000007918 */ /* 0x008fe20000000000 */
.L_x_5:
[----:B------:R-:W-:Y:S05]  /*0350*/  BSYNC.RECONVERGENT B0 ;  /* 0x0000000000007941 */ /* 0x000fea0003800200 */
.L_x_4:
[----:B------:R-:W-:Y:S04]  /*0360*/  BSSY.RECONVERGENT B0, `(.L_x_6) ;  /* 0x000000a000007945 */ /* 0x000fe80003800200 */
        /* <DEDUP_REMOVED lines=9> */
.L_x_7:
[----:B------:R-:W-:Y:S05]  /*0400*/  BSYNC.RECONVERGENT B0 ;  /* 0x0000000000007941 */ /* 0x000fea0003800200 */
.L_x_6:
[----:B------:R-:W3:Y:S01]  /*0410*/  LDCU.64 UR4, c[0x0][0x888] ;  /* 0x00011100ff0477ac */ /* 0x000ee20008000a00 */
[----:B------:R-:W-:Y:S02]  /*0420*/  UISETP.EQ.U32.AND UP2, UPT, UR8, URZ, UPT ;  /* 0x000000ff0800728c */ /* 0x000fe4000bf42070 */
[----:B------:R-:W-:Y:S02]  /*0430*/  UPLOP3.LUT UP4, UPT, UPT, UPT, UPT, 0x80, 0x8 ;  /* 0x000000000008789c */ /* 0x000fe40003f8f070 */
[----:B---3--:R-:W-:-:S04]  /*0440*/  UISETP.NE.U32.AND UP0, UPT, UR4, URZ, UPT ;  /* 0x000000ff0400728c */ /* 0x008fc8000bf05070 */
[----:B------:R-:W-:-:S04]  /*0450*/  UISETP.NE.AND.EX UP1, UPT, UR5, URZ, UPT, UP0 ;  /* 0x000000ff0500728c */ /* 0x000fc8000bf25300 */
[----:B------:R-:W-:-:S04]  /*0460*/  UISETP.EQ.OR.EX UP3, UPT, UR9, URZ, !UP1, UP2 ;  /* 0x000000ff0900728c */ /* 0x000fc8000cf62720 */
[----:B------:R-:W-:-:S06]  /*0470*/  UP2UR UR4, UPR, URZ, 0x8 ;  /* 0x00000008ff047883 */ /* 0x000fcc0008000000 */
[----:B------:R-:W-:Y:S01]  /*0480*/  MOV R52, UR4 ;  /* 0x0000000400347c02 */ /* 0x000fe20008000f00 */
[----:B------:R-:W-:Y:S06]  /*0490*/  BRA.U !UP3, `(.L_x_8) ;  /* 0x000000010b207547 */ /* 0x000fec000b800000 */
[----:B------:R-:W-:Y:S01]  /*04a0*/  UISETP.NE.U32.AND UP2, UPT, UR8, URZ, UPT ;  /* 0x000000ff0800728c */ /* 0x000fe2000bf45070 */
[----:B-----5:R-:W-:Y:S01]  /*04b0*/  FSETP.NEU.AND P0, PT, R26, RZ, PT ;  /* 0x000000ff1a00720b */ /* 0x020fe20003f0d000 */
[----:B------:R-:W-:Y:S02]  /*04c0*/  USEL UR4, URZ, 0xffffffff, UP1 ;  /* 0xffffffffff047887 */ /* 0x000fe40008800000 */
[----:B------:R-:W-:-:S10]  /*04d0*/  UISETP.NE.AND.EX UP2, UPT, UR9, URZ, UPT, UP2 ;  /* 0x000000ff0900728c */ /* 0x000fd4000bf45320 */
[----:B------:R-:W-:Y:S01]  /*04e0*/  VOTEU.ANY UP0, P0 ;  /* 0x0000000000ff7886 */ /* 0x000fe20000000100 */
[----:B------:R-:W-:-:S04]  /*04f0*/  @!UP2 USEL UR4, URZ, 0xffffffff, UP0 ;  /* 0xffffffffff04a887 */ /* 0x000fc80008000000 */
[----:B------:R-:W-:-:S04]  /*0500*/  ULOP3.LUT UR4, UR4, 0x1, URZ, 0xc0, !UPT ;  /* 0x0000000104047892 */ /* 0x000fc8000f8ec0ff */
[----:B------:R-:W-:-:S11]  /*0510*/  UISETP.NE.U32.AND UP4, UPT, UR4, 0x1, UPT ;  /* 0x000000010400788c */ /* 0x000fd6000bf85070 */
.L_x_8:
[----:B------:R-:W3:Y:S01]  /*0520*/  SHFL.IDX PT, R0, R47, RZ, 0x1f ;  /* 0x00001fff2f007589 */ /* 0x000ee200000e0000 */
[----:B------:R-:W-:-:S04]  /*0530*/  UISETP.NE.AND UP0, UPT, UR20, 0x2, UPT ;  /* 0x000000021400788c */ /* 0x000fc8000bf05270 */
[----:B------:R-:W-:Y:S02]  /*0540*/  UISETP.EQ.AND UP2, UPT, UR34, URZ, !UP0 ;  /* 0x000000ff2200728c */ /* 0x000fe4000c742270 */
[----:B------:R-:W-:-:S04]  /*0550*/  USEL UR43, URZ, 0x1, UP0 ;  /* 0x00000001ff2b7887 */ /* 0x000fc80008000000 */
[----:B------:R-:W-:Y:S02]  /*0560*/  PLOP3.LUT P3, PT, P1, PT, UP2, 0x80, 0x8 ;  /* 0x000000000008781c */ /* 0x000fe40000f6f028 */
[----:B---3--:R-:W-:-:S13]  /*0570*/  ISETP.NE.AND P0, PT, R0, RZ, PT ;  /* 0x000000ff0000720c */ /* 0x008fda0003f05270 */
[----:B------:R-:W-:Y:S05]  /*0580*/  @P0 BRA `(.L_x_9) ;  /* 0x00000004005c0947 */ /* 0x000fea0003800000 */
[----:B------:R-:W-:Y:S01]  /*0590*/  ELECT P0, URZ, PT ;  /* 0x0000000000ff782f */ /* 0x000fe20003800000 */
[----:B------:R-:W-:-:S12]  /*05a0*/  BSSY.RECONVERGENT B0, `(.L_x_9) ;  /* 0x0000055000007945 */ /* 0x000fd80003800200 */
[----:B------:R-:W-:Y:S05]  /*05b0*/  @!P0 BRA `(.L_x_10) ;  /* 0x00000004004c8947 */ /* 0x000fea0003800000 */
[----:B------:R-:W3:Y:S01]  /*05c0*/  S2UR UR5, SR_CgaCtaId ;  /* 0x00000000000579c3 */ /* 0x000ee20000008800 */
[----:B------:R-:W-:Y:S01]  /*05d0*/  UMOV UR4, 0x400 ;  /* 0x0000040000047882 */ /* 0x000fe20000000000 */
[----:B------:R-:W-:Y:S01]  /*05e0*/  UMOV UR8, 0x1 ;  /* 0x0000000100087882 */ /* 0x000fe20000000000 */
[----:B------:R-:W-:Y:S01]  /*05f0*/  UMOV UR6, 0x4 ;  /* 0x0000000400067882 */ /* 0x000fe20000000000 */
[----:B------:R-:W-:-:S04]  /*0600*/  UIADD3 UR8, UPT, UPT, -UR8, 0x100000, URZ ;  /* 0x0010000008087890 */ /* 0x000fc8000fffe1ff */
[----:B------:R-:W-:Y:S02]  /*0610*/  USHF.L.U32 UR9, UR8, 0xb, URZ ;  /* 0x0000000b08097899 */ /* 0x000fe400080006ff */
[----:B------:R-:W-:Y:S02]  /*0620*/  USHF.L.U32 UR8, UR8, 0x1, URZ ;  /* 0x0000000108087899 */ /* 0x000fe400080006ff */
[----:B------:R-:W-:-:S04]  /*0630*/  UIADD3 UR6, UPT, UPT, -UR6, 0x100000, URZ ;  /* 0x0010000006067890 */ /* 0x000fc8000fffe1ff */
[----:B------:R-:W-:Y:S02]  /*0640*/  USHF.L.U32 UR7, UR6, 0xb, URZ ;  /* 0x0000000b06077899 */ /* 0x000fe400080006ff */
[----:B------:R-:W-:Y:S02]  /*0650*/  USHF.L.U32 UR6, UR6, 0x1, URZ ;  /* 0x0000000106067899 */ /* 0x000fe400080006ff */
[----:B---3--:R-:W-:Y:S01]  /*0660*/  ULEA UR4, UR5, UR4, 0x18 ;  /* 0x0000000405047291 */ /* 0x008fe2000f8ec0ff */
[----:B------:R-:W3:Y:S11]  /*0670*/  FENCE.VIEW.ASYNC.S ;  /* 0x00000000000073c6 */ /* 0x000ef60000000000 */
[----:B---3--:R3:W4:Y:S01]  /*0680*/  SYNCS.EXCH.64 URZ, [UR4], UR8 ;  /* 0x0000000804ff75b2 */ /* 0x0087220008000100 */
[----:B------:R3:W1:Y:S01]  /*0690*/  SYNCS.EXCH.64 URZ, [UR4+0x118], UR6 ;  /* 0x0001180604ff75b2 */ /* 0x0006620008000100 */
        /* <DEDUP_REMOVED lines=67> */
[----:B------:R3:W1:Y:S02]  /*0ad0*/  SYNCS.EXCH.64 URZ, [UR4+0x228], UR6 ;  /* 0x0002280604ff75b2 */ /* 0x0006640008000100 */
[----:B---34-:R-:W-:Y:S01]  /*0ae0*/  NOP ;  /* 0x0000000000007918 */ /* 0x018fe20000000000 */
.L_x_10:
[----:B------:R-:W-:Y:S05]  /*0af0*/  BSYNC.RECONVERGENT B0 ;  /* 0x0000000000007941 */ /* 0x000fea0003800200 */
.L_x_9:
[----:B------:R-:W3:Y:S01]  /*0b00*/  SHFL.IDX PT, R0, R47, RZ, 0x1f ;  /* 0x00001fff2f007589 */ /* 0x000ee200000e0000 */
[----:B------:R-:W-:Y:S01]  /*0b10*/  NOP ;  /* 0x0000000000007918 */ /* 0x000fe20000000000 */
[----:B---3--:R-:W-:-:S13]  /*0b20*/  ISETP.NE.AND P0, PT, R0, 0x1, PT ;  /* 0x000000010000780c */ /* 0x008fda0003f05270 */
[----:B------:R-:W-:Y:S05]  /*0b30*/  @P0 BRA `(.L_x_11) ;  /* 0x0000000000500947 */ /* 0x000fea0003800000 */
        /* <DEDUP_REMOVED lines=9> */
[----:B------:R-:W-:Y:S01]  /*0bd0*/  USHF.L.U32 UR6, UR6, 0x1, URZ ;  /* 0x0000000106067899 */ /* 0x000fe200080006ff */
[----:B------:R-:W-:Y:S01]  /*0be0*/  ELECT P0, URZ, PT ;  /* 0x0000000000ff782f */ /* 0x000fe20003800000 */
[----:B---3--:R-:W-:Y:S01]  /*0bf0*/  ULEA UR4, UR5, UR4, 0x18 ;  /* 0x0000000405047291 */ /* 0x008fe2000f8ec0ff */
[----:B------:R-:W3:Y:S11]  /*0c00*/  FENCE.VIEW.ASYNC.S ;  /* 0x00000000000073c6 */ /* 0x000ef60000000000 */
[----:B---3--:R3:W4:Y:S01]  /*0c10*/  SYNCS.EXCH.64 URZ, [UR4+0x230], UR8 ;  /* 0x0002300804ff75b2 */ /* 0x0087220008000100 */
[----:B------:R3:W1:Y:S01]  /*0c20*/  SYNCS.EXCH.64 URZ, [UR4+0x248], UR6 ;  /* 0x0002480604ff75b2 */ /* 0x0006620008000100 */
[----:B------:R3:W1:Y:S01]  /*0c30*/  SYNCS.EXCH.64 URZ, [UR4+0x238], UR8 ;  /* 0x0002380804ff75b2 */ /* 0x0006620008000100 */
[----:B------:R3:W1:Y:S01]  /*0c40*/  SYNCS.EXCH.64 URZ, [UR4+0x250], UR6 ;  /* 0x0002500604ff75b2 */ /* 0x0006620008000100 */
[----:B------:R3:W1:Y:S01]  /*0c50*/  SYNCS.EXCH.64 URZ, [UR4+0x240], UR8 ;  /* 0x0002400804ff75b2 */ /* 0x0006620008000100 */
[----:B------:R3:W1:Y:S01]  /*0c60*/  SYNCS.EXCH.64 URZ, [UR4+0x258], UR6 ;  /* 0x0002580604ff75b2 */ /* 0x0006620008000100 */
[----:B------:R-:W-:Y:S01]  /*0c70*/  NOP ;  /* 0x0000000000007918 */ /* 0x000fe20000000000 */
.L_x_11:
[----:B------:R-:W2:Y:S01]  /*0c80*/  SHFL.IDX PT, R0, R47, RZ, 0x1f ;  /* 0x00001fff2f007589 */ /* 0x000ea200000e0000 */
[----:B------:R-:W-:Y:S01]  /*0c90*/  NOP ;  /* 0x0000000000007918 */ /* 0x000fe20000000000 */
[----:B--2---:R-:W-:-:S13]  /*0ca0*/  ISETP.NE.AND P0, PT, R0, 0x3, PT ;  /* 0x000000030000780c */ /* 0x004fda0003f05270 */
[----:B------:R-:W-:Y:S05]  /*0cb0*/  @P0 BRA `(.L_x_12) ;  /* 0x0000000000300947 */ /* 0x000fea0003800000 */
[----:B---3--:R-:W2:Y:S01]  /*0cc0*/  S2UR UR6, SR_CgaCtaId ;  /* 0x00000000000679c3 */ /* 0x008ea20000008800 */
[----:B------:R-:W-:Y:S01]  /*0cd0*/  UMOV UR4, 0x400 ;  /* 0x0000040000047882 */ /* 0x000fe20000000000 */
[----:B------:R-:W-:Y:S01]  /*0ce0*/  UMOV UR5, 0x20 ;  /* 0x0000002000057882 */ /* 0x000fe20000000000 */
[----:B------:R-:W-:Y:S01]  /*0cf0*/  ELECT P0, URZ, PT ;  /* 0x0000000000ff782f */ /* 0x000fe20003800000 */
[----:B--2---:R-:W-:Y:S02]  /*0d00*/  ULEA UR6, UR6, UR4, 0x18 ;  /* 0x0000000406067291 */ /* 0x004fe4000f8ec0ff */
[----:B------:R-:W-:-:S04]  /*0d10*/  UIADD3 UR4, UPT, UPT, -UR5, 0x100000, URZ ;  /* 0x0010000005047890 */ /* 0x000fc8000fffe1ff */
[----:B------:R-:W-:Y:S02]  /*0d20*/  USHF.L.U32 UR5, UR4, 0xb, URZ ;  /* 0x0000000b04057899 */ /* 0x000fe400080006ff */
[----:B------:R-:W-:Y:S01]  /*0d30*/  USHF.L.U32 UR4, UR4, 0x1, URZ ;  /* 0x0000000104047899 */ /* 0x000fe200080006ff */
[----:B------:R-:W2:Y:S11]  /*0d40*/  FENCE.VIEW.ASYNC.S ;  /* 0x00000000000073c6 */ /* 0x000eb60000000000 */
[----:B--2---:R2:W3:Y:S01]  /*0d50*/  SYNCS.EXCH.64 URZ, [UR6+0x260], UR4 ;  /* 0x0002600406ff75b2 */ /* 0x0044e20008000100 */
[----:B------:R2:W1:Y:S01]  /*0d60*/  SYNCS.EXCH.64 URZ, [UR6+0x268], UR4 ;  /* 0x0002680406ff75b2 */ /* 0x0004620008000100 */
[----:B------:R-:W-:Y:S01]  /*0d70*/  NOP ;  /* 0x0000000000007918 */ /* 0x000fe20000000000 */
.L_x_12:
[----:B------:R-:W4:Y:S01]  /*0d80*/  SHFL.IDX PT, R0, R47, RZ, 0x1f ;  /* 0x00001fff2f007589 */ /* 0x000f2200000e0000 */
[----:B------:R-:W-:Y:S01]  /*0d90*/  NOP ;  /* 0x0000000000007918 */ /* 0x000fe20000000000 */
[----:B----4-:R-:W-:-:S13]  /*0da0*/  ISETP.NE.AND P0, PT, R0, 0x4, PT ;  /* 0x000000040000780c */ /* 0x010fda0003f05270 */
[----:B------:R-:W-:Y:S05]  /*0db0*/  @P0 BRA `(.L_x_13) ;  /* 0x00000000004c0947 */ /* 0x000fea0003800000 */
[----:B--2---:R-:W2:Y:S01]  /*0dc0*/  S2UR UR5, SR_CgaCtaId ;  /* 0x00000000000579c3 */ /* 0x004ea20000008800 */
[----:B---3--:R-:W-:Y:S01]  /*0dd0*/  UMOV UR4, 0x720 ;  /* 0x0000072000047882 */ /* 0x008fe20000000000 */
[----:B------:R-:W-:Y:S01]  /*0de0*/  UMOV UR6, 0x400 ;  /* 0x0000040000067882 */ /* 0x000fe20000000000 */
[----:B------:R-:W-:Y:S01]  /*0df0*/  USEL UR4, UR4, 0x620, UP4 ;  /* 0x0000062004047887 */ /* 0x000fe2000a000000 */
[----:B------:R-:W-:Y:S01]  /*0e00*/  UMOV UR8, 0x1 ;  /* 0x0000000100087882 */ /* 0x000fe20000000000 */
[----:B------:R-:W-:Y:S01]  /*0e10*/  ELECT P0, URZ, PT ;  /* 0x0000000000ff782f */ /* 0x000fe20003800000 */
[----:B------:R-:W-:-:S04]  /*0e20*/  UIADD3 UR8, UPT, UPT, -UR8, 0x100000, URZ ;  /* 0x0010000008087890 */ /* 0x000fc8000fffe1ff */
[----:B------:R-:W-:Y:S02]  /*0e30*/  USHF.L.U32 UR9, UR8, 0xb, URZ ;  /* 0x0000000b08097899 */ /* 0x000fe400080006ff */
[----:B------:R-:W-:Y:S02]  /*0e40*/  USHF.L.U32 UR8, UR8, 0x1, URZ ;  /* 0x0000000108087899 */ /* 0x000fe400080006ff */
[----:B--2---:R-:W-:Y:S02]  /*0e50*/  ULEA UR6, UR5, UR6, 0x18 ;  /* 0x0000000605067291 */ /* 0x004fe4000f8ec0ff */
[----:B------:R-:W-:-:S04]  /*0e60*/  UIADD3 UR4, UPT, UPT, -UR4, 0x100000, URZ ;  /* 0x0010000004047890 */ /* 0x000fc8000fffe1ff */
[----:B------:R-:W-:Y:S02]  /*0e70*/  USHF.L.U32 UR5, UR4, 0xb, URZ ;  /* 0x0000000b04057899 */ /* 0x000fe400080006ff */
[----:B------:R-:W-:Y:S01]  /*0e80*/  USHF.L.U32 UR4, UR4, 0x1, URZ ;  /* 0x0000000104047899 */ /* 0x000fe200080006ff */
[----:B------:R-:W2:Y:S03]  /*0e90*/  FENCE.VIEW.ASYNC.S ;  /* 0x00000000000073c6 */ /* 0x000ea60000000000 */
[----:B--2---:R4:W2:Y:S08]  /*0ea0*/  SYNCS.EXCH.64 URZ, [UR6+0x270], UR8 ;  /* 0x0002700806ff75b2 */ /* 0x0048b00008000100 */
[----:B------:R4:W3:Y:S01]  /*0eb0*/  SYNCS.EXCH.64 URZ, [UR6+0x280], UR4 ;  /* 0x0002800406ff75b2 */ /* 0x0008e20008000100 */
[----:B------:R4:W1:Y:S01]  /*0ec0*/  SYNCS.EXCH.64 URZ, [UR6+0x278], UR8 ;  /* 0x0002780806ff75b2 */ /* 0x0008620008000100 */
[----:B------:R4:W1:Y:S02]  /*0ed0*/  SYNCS.EXCH.64 URZ, [UR6+0x288], UR4 ;  /* 0x0002880406ff75b2 */ /* 0x0008640008000100 */
[----:B----4-:R-:W-:Y:S01]  /*0ee0*/  NOP ;  /* 0x0000000000007918 */ /* 0x010fe20000000000 */
.L_x_13:
[----:B------:R-:W4:Y:S01]  /*0ef0*/  SHFL.IDX PT, R0, R47, RZ, 0x1f ;  /* 0x00001fff2f007589 */ /* 0x000f2200000e0000 */
[----:B------:R-:W-:Y:S01]  /*0f00*/  NOP ;  /* 0x0000000000007918 */ /* 0x000fe20000000000 */
[----:B----4-:R-:W-:-:S13]  /*0f10*/  ISETP.NE.AND P0, PT, R0, 0x5, PT ;  /* 0x000000050000780c */ /* 0x010fda0003f05270 */
[----:B------:R-:W-:Y:S05]  /*0f20*/  @P0 BRA `(.L_x_14) ;  /* 0x0000000000580947 */ /* 0x000fea0003800000 */
[----:B--2---:R-:W2:Y:S01]  /*0f30*/  S2UR UR5, SR_CgaCtaId ;  /* 0x00000000000579c3 */ /* 0x004ea20000008800 */
[----:B---3--:R-:W-:Y:S01]  /*0f40*/  UMOV UR4, 0x400 ;  /* 0x0000040000047882 */ /* 0x008fe20000000000 */
        /* <DEDUP_REMOVED lines=9> */
[----:B--2---:R-:W-:Y:S01]  /*0fe0*/  ULEA UR4, UR5, UR4, 0x18 ;  /* 0x0000000405047291 */ /* 0x004fe2000f8ec0ff */
[----:B------:R-:W2:Y:S11]  /*0ff0*/  FENCE.VIEW.ASYNC.S ;  /* 0x00000000000073c6 */ /* 0x000eb60000000000 */
[----:B--2---:R4:W2:Y:S01]  /*1000*/  SYNCS.EXCH.64 URZ, [UR4+0x290], UR6 ;  /* 0x0002900604ff75b2 */ /* 0x0048a20008000100 */
[----:B------:R4:W3:Y:S01]  /*1010*/  SYNCS.EXCH.64 URZ, [UR4+0x2b0], UR8 ;  /* 0x0002b00804ff75b2 */ /* 0x0008e20008000100 */
[----:B------:R4:W1:Y:S01]  /*1020*/  SYNCS.EXCH.64 URZ, [UR4+0x298], UR6 ;  /* 0x0002980604ff75b2 */ /* 0x0008620008000100 */
[----:B------:R4:W1:Y:S01]  /*1030*/  SYNCS.EXCH.64 URZ, [UR4+0x2b8], UR8 ;  /* 0x0002b80804ff75b2 */ /* 0x0008620008000100 */
[----:B------:R4:W1:Y:S01]  /*1040*/  SYNCS.EXCH.64 URZ, [UR4+0x2a0], UR6 ;  /* 0x0002a00604ff75b2 */ /* 0x0008620008000100 */
[----:B------:R4:W1:Y:S01]  /*1050*/  SYNCS.EXCH.64 URZ, [UR4+0x2c0], UR8 ;  /* 0x0002c00804ff75b2 */ /* 0x0008620008000100 */
[----:B------:R4:W1:Y:S01]  /*1060*/  SYNCS.EXCH.64 URZ, [UR4+0x2a8], UR6 ;  /* 0x0002a80604ff75b2 */ /* 0x0008620008000100 */
[----:B------:R4:W1:Y:S02]  /*1070*/  SYNCS.EXCH.64 URZ, [UR4+0x2c8], UR8 ;  /* 0x0002c80804ff75b2 */ /* 0x0008640008000100 */
[----:B----4-:R-:W-:Y:S01]  /*1080*/  NOP ;  /* 0x0000000000007918 */ /* 0x010fe20000000000 */
.L_x_14:
[----:B------:R-:W4:Y:S01]  /*1090*/  SHFL.IDX PT, R0, R47, RZ, 0x1f ;  /* 0x00001fff2f007589 */ /* 0x000f2200000e0000 */
[----:B------:R-:W-:Y:S01]  /*10a0*/  ISETP.NE.OR P1, PT, RZ, UR20, !P1 ;  /* 0x00000014ff007c0c */ /* 0x000fe2000cf25670 */
[----:B------:R-:W-:Y:S01]  /*10b0*/  NOP ;  /* 0x0000000000007918 */ /* 0x000fe20000000000 */
[----:B----4-:R-:W-:-:S13]  /*10c0*/  ISETP.NE.AND P0, PT, R0, 0x3, PT ;  /* 0x000000030000780c */ /* 0x010fda0003f05270 */
[----:B------:R-:W-:Y:S05]  /*10d0*/  @P0 BRA `(.L_x_15) ;  /* 0x0000000000380947 */ /* 0x000fea0003800000 */
[----:B--2---:R-:W2:Y:S01]  /*10e0*/  S2UR UR5, SR_CgaCtaId ;  /* 0x00000000000579c3 */ /* 0x004ea20000008800 */
[----:B---3--:R-:W-:Y:S01]  /*10f0*/  UMOV UR4, 0x400 ;  /* 0x0000040000047882 */ /* 0x008fe20000000000 */
[----:B------:R-:W-:Y:S01]  /*1100*/  UMOV UR6, 0x20 ;  /* 0x0000002000067882 */ /* 0x000fe20000000000 */
[----:B------:R-:W-:Y:S01]  /*1110*/  ELECT P0, URZ, PT ;  /* 0x0000000000ff782f */ /* 0x000fe20003800000 */
[----:B------:R-:W-:-:S04]  /*1120*/  UIADD3 UR6, UPT, UPT, -UR6, 0x100000, URZ ;  /* 0x0010000006067890 */ /* 0x000fc8000fffe1ff */
[----:B------:R-:W-:Y:S02]  /*1130*/  USHF.L.U32 UR7, UR6, 0xb, URZ ;  /* 0x0000000b06077899 */ /* 0x000fe400080006ff */
[----:B------:R-:W-:Y:S02]  /*1140*/  USHF.L.U32 UR6, UR6, 0x1, URZ ;  /* 0x0000000106067899 */ /* 0x000fe400080006ff */
[----:B--2---:R-:W-:Y:S01]  /*1150*/  ULEA UR4, UR5, UR4, 0x18 ;  /* 0x0000000405047291 */ /* 0x004fe2000f8ec0ff */
[----:B------:R-:W2:Y:S11]  /*1160*/  FENCE.VIEW.ASYNC.S ;  /* 0x00000000000073c6 */ /* 0x000eb60000000000 */
[----:B--2---:R4:W2:Y:S01]  /*1170*/  SYNCS.EXCH.64 URZ, [UR4+0x2d0], UR6 ;  /* 0x0002d00604ff75b2 */ /* 0x0048a20008000100 */
[----:B------:R4:W3:Y:S01]  /*1180*/  SYNCS.EXCH.64 URZ, [UR4+0x2e0], UR6 ;  /* 0x0002e00604ff75b2 */ /* 0x0008e20008000100 */
[----:B------:R4:W1:Y:S01]  /*1190*/  SYNCS.EXCH.64 URZ, [UR4+0x2d8], UR6 ;  /* 0x0002d80604ff75b2 */ /* 0x0008620008000100 */
[----:B------:R4:W1:Y:S02]  /*11a0*/  SYNCS.EXCH.64 URZ, [UR4+0x2e8], UR6 ;  /* 0x0002e80604ff75b2 */ /* 0x0008640008000100 */
[----:B----4-:R-:W-:Y:S01]  /*11b0*/  NOP ;  /* 0x0000000000007918 */ /* 0x010fe20000000000 */
.L_x_15:
[----:B---3--:R-:W3:Y:S01]  /*11c0*/  S2UR UR7, SR_CgaCtaId ;  /* 0x00000000000779c3 */ /* 0x008ee20000008800 */
[----:B------:R-:W-:Y:S01]  /*11d0*/  VOTEU.ALL UP0, P1 ;  /* 0x0000000000ff7886 */ /* 0x000fe20000800000 */
[----:B--2---:R-:W-:Y:S01]  /*11e0*/  UMOV UR4, 0x20 ;  /* 0x0000002000047882 */ /* 0x004fe20000000000 */
[----:B------:R-:W-:Y:S01]  /*11f0*/  NOP ;  /* 0x0000000000007918 */ /* 0x000fe20000000000 */
[----:B------:R-:W-:Y:S01]  /*1200*/  LOP3.LUT R3, R58, 0x1f, RZ, 0xc0, !PT ;  /* 0x0000001f3a037812 */ /* 0x000fe200078ec0ff */
[----:B------:R-:W-:Y:S01]  /*1210*/  UISETP.NE.AND UP5, UPT, UR20, URZ, UPT ;  /* 0x000000ff1400728c */ /* 0x000fe2000bfa5270 */
[----:B------:R-:W-:Y:S01]  /*1220*/  @!UP0 UMOV UR6, 0x400 ;  /* 0x0000040000068882 */ /* 0x000fe20000000000 */
[----:B------:R-:W-:-:S04]  /*1230*/  @!UP0 UIADD3 UR4, UPT, UPT, -UR4, 0x100000, URZ ;  /* 0x0010000004048890 */ /* 0x000fc8000fffe1ff */
[----:B------:R-:W-:Y:S02]  /*1240*/  @!UP0 USHF.L.U32 UR5, UR4, 0xb, URZ ;  /* 0x0000000b04058899 */ /* 0x000fe400080006ff */
[----:B------:R-:W-:Y:S02]  /*1250*/  @!UP0 USHF.L.U32 UR4, UR4, 0x1, URZ ;  /* 0x0000000104048899 */ /* 0x000fe400080006ff */
[----:B---3--:R-:W-:Y:S01]  /*1260*/  @!UP0 ULEA UR6, UR7, UR6, 0x18 ;  /* 0x0000000607068291 */ /* 0x008fe2000f8ec0ff */
[----:B------:R-:W2:Y:S01]  /*1270*/  LDCU UR7, c[0x0][0x36c] ;  /* 0x00006d80ff0777ac */ /* 0x000ea20008000800 */
[----:B------:R-:W-:Y:S01]  /*1280*/  VOTEU.ALL UP0, P1 ;  /* 0x0000000000ff7886 */ /* 0x000fe20000800000 */
[----:B------:R-:W3:Y:S09]  /*1290*/  FENCE.VIEW.ASYNC.S ;  /* 0x00000000000073c6 */ /* 0x000ef20000000000 */
[----:B---3--:R3:W4:Y:S01]  /*12a0*/  @!UP0 SYNCS.EXCH.64 URZ, [UR6+0x2f0], UR4 ;  /* 0x0002f00406ff85b2 */ /* 0x0087220008000100 */
[----:B--2---:R-:W-:-:S09]  /*12b0*/  UISETP.EQ.U32.AND UP6, UPT, UR7, 0x1, UPT ;  /* 0x000000010700788c */ /* 0x004fd2000bfc2070 */
[----:B---3--:R-:W-:Y:S05]  /*12c0*/  BRA.U !UP6, `(.L_x_16) ;  /* 0x000000010e087547 */ /* 0x008fea000b800000 */
[----:B-1--4-:R-:W-:Y:S01]  /*12d0*/  UCGABAR_ARV ;  /* 0x00000000000079c7 */ /* 0x012fe20008000000 */
[----:B------:R-:W-:Y:S05]  /*12e0*/  BRA `(.L_x_17) ;  /* 0x0000000000047947 */ /* 0x000fea0003800000 */
.L_x_16:
[----:B-1--4-:R-:W-:Y:S01]  /*12f0*/  NOP ;  /* 0x0000000000007918 */ /* 0x012fe20000000000 */
.L_x_17:
[----:B------:R-:W1:Y:S01]  /*1300*/  S2UR UR23, SR_CTAID.X ;  /* 0x00000000001779c3 */ /* 0x000e620000002500 */
[----:B------:R-:W-:-:S05]  /*1310*/  CS2R.32 R51, SR_CgaSize ;  /* 0x0000000000337805 */ /* 0x000fca0000008a00 */
[----:B------:R-:W-:-:S05]  /*1320*/  IMAD R51, R51, -0xa0, RZ ;  /* 0xffffff6033337824 */ /* 0x000fca00078e02ff */
[----:B------:R-:W-:-:S14]  /*1330*/  R2UR UR5, R51 ;  /* 0x00000000330572ca */ /* 0x000fdc00000e0000 */
[----:B------:R-:W2:Y:S01]  /*1340*/  LDCU UR5, c[0x0][UR5+0x2b0] ;  /* 0x00005600050577ac */ /* 0x000ea20008000800 */
[----:B------:R-:W-:-:S05]  /*1350*/  CS2R.32 R51, SR_CgaSize ;  /* 0x0000000000337805 */ /* 0x000fca0000008a00 */
[----:B------:R-:W-:-:S05]  /*1360*/  IMAD R51, R51, -0xa0, RZ ;  /* 0xffffff6033337824 */ /* 0x000fca00078e02ff */
[----:B------:R-:W-:-:S14]  /*1370*/  R2UR UR4, R51 ;  /* 0x00000000330472ca */ /* 0x000fdc00000e0000 */
[----:B------:R-:W3:Y:S01]  /*1380*/  LDCU UR4, c[0x0][UR4+0x2b4] ;  /* 0x00005680040477ac */ /* 0x000ee20008000800 */
[----:B------:R-:W4:Y:S01]  /*1390*/  S2UR UR33, SR_CTAID.Y ;  /* 0x00000000002179c3 */ /* 0x000f220000002600 */
[----:B------:R-:W-:-:S05]  /*13a0*/  CS2R.32 R51, SR_CgaSize ;  /* 0x0000000000337805 */ /* 0x000fca0000008a00 */
[----:B------:R-:W-:-:S05]  /*13b0*/  IMAD R51, R51, -0xa0, RZ ;  /* 0xffffff6033337824 */ /* 0x000fca00078e02ff */
[----:B------:R-:W-:-:S14]  /*13c0*/  R2UR UR7, R51 ;  /* 0x00000000330772ca */ /* 0x000fdc00000e0000 */
[----:B------:R-:W3:Y:S01]  /*13d0*/  LDCU UR7, c[0x0][UR7+0x2a0] ;  /* 0x00005400070777ac */ /* 0x000ee20008000800 */
[----:B------:R-:W-:-:S05]  /*13e0*/  CS2R.32 R51, SR_CgaSize ;  /* 0x0000000000337805 */ /* 0x000fca0000008a00 */
[----:B------:R-:W-:-:S05]  /*13f0*/  IMAD R51, R51, -0xa0, RZ ;  /* 0xffffff6033337824 */ /* 0x000fca00078e02ff */
[----:B------:R-:W-:-:S14]  /*1400*/  R2UR UR8, R51 ;  /* 0x00000000330872ca */ /* 0x000fdc00000e0000 */
[----:B------:R-:W3:Y:S01]  /*1410*/  LDCU UR8, c[0x0][UR8+0x2a4] ;  /* 0x00005480080877ac */ /* 0x000ee20008000800 */
[----:B------:R-:W3:Y:S01]  /*1420*/  S2UR UR9, SR_CgaCtaId ;  /* 0x00000000000979c3 */ /* 0x000ee20000008800 */
[----:B------:R-:W-:Y:S01]  /*1430*/  UISETP.GT.U32.AND UP0, UPT, UR34, 0xffff, UPT ;  /* 0x0000ffff2200788c */ /* 0x000fe2000bf04070 */
[----:B------:R-:W3:Y:S01]  /*1440*/  LDCU UR21, c[0x0][0xb24] ;  /* 0x00016480ff1577ac */ /* 0x000ee20008000800 */
[----:B------:R-:W3:Y:S01]  /*1450*/  LDCU UR42, c[0x0][0xb24] ;  /* 0x00016480ff2a77ac */ /* 0x000ee20008000800 */
[----:B-1----:R-:W-:Y:S01]  /*1460*/  I2FP.F32.U32 R2, UR23 ;  /* 0x0000001700027c45 */ /* 0x002fe20008201000 */
[----:B------:R-:W1:Y:S04]  /*1470*/  LDCU UR26, c[0x0][0xb30] ;  /* 0x00016600ff1a77ac */ /* 0x000e680008000800 */
[----:B--2---:R-:W-:Y:S01]  /*1480*/  FMUL R2, R2, UR5 ;  /* 0x0000000502027c20 */ /* 0x004fe20008400000 */
[----:B------:R-:W-:Y:S01]  /*1490*/  USEL UR5, UR34, 0xffff, !UP0 ;  /* 0x0000ffff22057887 */ /* 0x000fe2000c000000 */
[----:B----4-:R-:W-:-:S04]  /*14a0*/  I2FP.F32.U32 R0, UR33 ;  /* 0x0000002100007c45 */ /* 0x010fc80008201000 */
[----:B------:R-:W2:Y:S01]  /*14b0*/  F2I.U32.TRUNC.NTZ R2, R2 ;  /* 0x0000000200027305 */ /* 0x000ea2000020f000 */
[----:B------:R-:W-:Y:S01]  /*14c0*/  ULOP3.LUT UR24, UR5, 0xffff, URZ, 0xc0, !UPT ;  /* 0x0000ffff05187892 */ /* 0x000fe2000f8ec0ff */
[----:B---3--:R-:W-:Y:S01]  /*14d0*/  FMUL R0, R0, UR4 ;  /* 0x0000000400007c20 */ /* 0x008fe20008400000 */
[----:B------:R-:W-:-:S05]  /*14e0*/  USHF.L.U32 UR28, UR9, 0x7, URZ ;  /* 0x00000007091c7899 */ /* 0x000fca00080006ff */
[----:B------:R-:W3:Y:S01]  /*14f0*/  F2I.U32.TRUNC.NTZ R0, R0 ;  /* 0x0000000000007305 */ /* 0x000ee2000020f000 */
[----:B--2---:R-:W-:Y:S02]  /*1500*/  R2UR UR4, R2 ;  /* 0x00000000020472ca */ /* 0x004fe400000e0000 */
[----:B------:R-:W-:Y:S02]  /*1510*/  PRMT R2, RZ, 0x7610, R2 ;  /* 0x00007610ff027816 */ /* 0x000fe40000000002 */
[----:B---3--:R-:W-:Y:S02]  /*1520*/  R2UR UR6, R0 ;  /* 0x00000000000672ca */ /* 0x008fe400000e0000 */
[----:B------:R-:W-:-:S07]  /*1530*/  PRMT R0, RZ, 0x7610, R0 ;  /* 0x00007610ff007816 */ /* 0x000fce0000000000 */
[----:B------:R-:W-:-:S04]  /*1540*/  UIADD3 UR5, UPT, UPT, -UR4, URZ, URZ ;  /* 0x000000ff04057290 */ /* 0x000fc8000fffe1ff */
[----:B------:R-:W-:Y:S02]  /*1550*/  UIMAD UR5, UR7, UR5, UR23 ;  /* 0x00000005070572a4 */ /* 0x000fe4000f8e0217 */
[----:B------:R-:W-:-:S04]  /*1560*/  UIADD3 UR4, UPT, UPT, -UR6, URZ, URZ ;  /* 0x000000ff06047290 */ /* 0x000fc8000fffe1ff */
[----:B------:R-:W-:Y:S01]  /*1570*/  IMAD.U32 R51, RZ, RZ, UR5 ;  /* 0x00000005ff337e24 */ /* 0x000fe2000f8e00ff */
[----:B------:R-:W-:-:S06]  /*1580*/  UIMAD UR4, UR8, UR4, UR33 ;  /* 0x00000004080472a4 */ /* 0x000fcc000f8e0221 */
[----:B------:R-:W-:Y:S01]  /*1590*/  IMAD.U32 R50, RZ, RZ, UR4 ;  /* 0x00000004ff327e24 */ /* 0x000fe2000f8e00ff */
[----:B-1----:R-:W-:Y:S06]  /*15a0*/  BRA.U UP5, `(.L_x_18) ;  /* 0x00000001056c7547 */ /* 0x002fec000b800000 */
[----:B------:R-:W-:Y:S02]  /*15b0*/  R2UR UR4, R50 ;  /* 0x00000000320472ca */ /* 0x000fe400000e0000 */
[----:B------:R-:W-:-:S11]  /*15c0*/  R2UR UR10, R51 ;  /* 0x00000000330a72ca */ /* 0x000fd600000e0000 */
[----:B------:R-:W-:Y:S02]  /*15d0*/  UISETP.NE.AND UP0, UPT, UR4, URZ, UPT ;  /* 0x000000ff0400728c */ /* 0x000fe4000bf05270 */
[----:B------:R-:W-:Y:S02]  /*15e0*/  ULOP3.LUT UR4, UR10, 0x2, URZ, 0x3c, !UPT ;  /* 0x000000020a047892 */ /* 0x000fe4000f8e3cff */
[----:B------:R-:W-:Y:S02]  /*15f0*/  UISETP.GT.U32.AND UP2, UPT, UR10, 0x1, UP0 ;  /* 0x000000010a00788c */ /* 0x000fe40008744070 */
[----:B------:R-:W-:Y:S02]  /*1600*/  ULOP3.LUT UR5, UR10, 0x4, URZ, 0x3c, !UPT ;  /* 0x000000040a057892 */ /* 0x000fe4000f8e3cff */
[----:B------:R-:W-:Y:S02]  /*1610*/  USEL UR8, URZ, 0x1, UP2 ;  /* 0x00000001ff087887 */ /* 0x000fe40009000000 */
[----:B------:R-:W-:-:S02]  /*1620*/  USEL UR7, URZ, 0x2, UP2 ;  /* 0x00000002ff077887 */ /* 0x000fc40009000000 */
[----:B------:R-:W-:Y:S02]  /*1630*/  UISETP.GT.U32.AND UP2, UPT, UR4, 0x1, UP0 ;  /* 0x000000010400788c */ /* 0x000fe40008744070 */
[----:B------:R-:W-:Y:S02]  /*1640*/  ULOP3.LUT UR4, UR10, 0x6, URZ, 0x3c, !UPT ;  /* 0x000000060a047892 */ /* 0x000fe4000f8e3cff */
[----:B------:R-:W-:Y:S02]  /*1650*/  USEL UR6, URZ, 0x4, UP2 ;  /* 0x00000004ff067887 */ /* 0x000fe40009000000 */
[----:B------:R-:W-:Y:S02]  /*1660*/  USEL UR9, URZ, 0x8, UP2 ;  /* 0x00000008ff097887 */ /* 0x000fe40009000000 */
[----:B------:R-:W-:Y:S02]  /*1670*/  UISETP.GT.U32.AND UP2, UPT, UR5, 0x1, UP0 ;  /* 0x000000010500788c */ /* 0x000fe40008744070 */
[----:B------:R-:W-:-:S02]  /*1680*/  UISETP.GT.U32.AND UP0, UPT, UR4, 0x1, UP0 ;  /* 0x000000010400788c */ /* 0x000fc40008704070 */
[----:B------:R-:W-:Y:S02]  /*1690*/  USEL UR4, URZ, 0x10, UP2 ;  /* 0x00000010ff047887 */ /* 0x000fe40009000000 */
[----:B------:R-:W-:Y:S02]  /*16a0*/  UIADD3 UR5, UPT, UPT, UR6, UR7, UR8 ;  /* 0x0000000706057290 */ /* 0x000fe4000fffe008 */
[----:B------:R-:W-:Y:S02]  /*16b0*/  USEL UR7, URZ, 0x40, UP0 ;  /* 0x00000040ff077887 */ /* 0x000fe40008000000 */
[----:B------:R-:W-:Y:S02]  /*16c0*/  USEL UR8, URZ, 0x20, UP2 ;  /* 0x00000020ff087887 */ /* 0x000fe40009000000 */
[----:B------:R-:W-:Y:S02]  /*16d0*/  UIADD3 UR5, UPT, UPT, UR4, UR5, UR9 ;  /* 0x0000000504057290 */ /* 0x000fe4000fffe009 */
[----:B------:R-:W-:-:S02]  /*16e0*/  ULOP3.LUT UR4, UR10, 0xfffffffe, URZ, 0xc0, !UPT ;  /* 0xfffffffe0a047892 */ /* 0x000fc4000f8ec0ff */
[----:B------:R-:W-:Y:S02]  /*16f0*/  USEL UR6, URZ, 0x80, UP0 ;  /* 0x00000080ff067887 */ /* 0x000fe40008000000 */
[----:B------:R-:W-:-:S03]  /*1700*/  UIADD3 UR5, UPT, UPT, UR7, UR5, UR8 ;  /* 0x0000000507057290 */ /* 0x000fc6000fffe008 */
[----:B------:R-:W-:Y:S01]  /*1710*/  UMOV UR7, 0x3 ;  /* 0x0000000300077882 */ /* 0x000fe20000000000 */
[----:B------:R-:W-:Y:S02]  /*1720*/  UIADD3 UR5, UPT, UPT, UR5, UR6, URZ ;  /* 0x0000000605057290 */ /* 0x000fe4000fffe0ff */
[----:B------:R-:W-:-:S04]  /*1730*/  USHF.L.U32 UR4, UR7, UR4, URZ ;  /* 0x0000000407047299 */ /* 0x000fc800080006ff */
[----:B------:R-:W-:Y:S02]  /*1740*/  IMAD.U32 R2, RZ, RZ, UR5 ;  /* 0x00000005ff027e24 */ /* 0x000fe4000f8e00ff */
[----:B------:R-:W-:-:S07]  /*1750*/  IMAD.U32 R0, RZ, RZ, UR4 ;  /* 0x00000004ff007e24 */ /* 0x000fce000f8e00ff */
.L_x_18:
[----:B------:R-:W1:Y:S01]  /*1760*/  S2UR UR36, SR_CTAID.Z ;  /* 0x00000000002479c3 */ /* 0x000e620000002700 */
[----:B------:R-:W-:Y:S01]  /*1770*/  UISETP.GE.AND UP0, UPT, UR21, 0x1, UPT ;  /* 0x000000011500788c */ /* 0x000fe2000bf06270 */
[----:B------:R-:W-:Y:S01]  /*1780*/  UMOV UR27, 0x55 ;  /* 0x00000055001b7882 */ /* 0x000fe20000000000 */
[----:B------:R-:W-:-:S07]  /*1790*/  UMOV UR32, UR23 ;  /* 0x0000001700207c82 */ /* 0x000fce0008000000 */
[----:B------:R-:W-:Y:S05]  /*17a0*/  BRA.U !UP0, `(.L_x_19) ;  /* 0x0000000108d47547 */ /* 0x000fea000b800000 */
[----:B------:R-:W2:Y:S01]  /*17b0*/  LDCU.128 UR16, c[0x0][0xb10] ;  /* 0x00016200ff1077ac */ /* 0x000ea20008000c00 */
[----:B------:R-:W3:Y:S01]  /*17c0*/  LDCU UR13, c[0x0][0x370] ;  /* 0x00006e00ff0d77ac */ /* 0x000ee20008000800 */
[----:B------:R-:W4:Y:S01]  /*17d0*/  LDCU UR8, c[0x0][0x374] ;  /* 0x00006e80ff0877ac */ /* 0x000f220008000800 */
[----:B------:R-:W1:Y:S01]  /*17e0*/  LDCU UR22, c[0x0][0xb0c] ;  /* 0x00016180ff1677ac */ /* 0x000e620008000800 */
[----:B------:R-:W1:Y:S01]  /*17f0*/  LDCU UR25, c[0x0][0xb20] ;  /* 0x00016400ff1977ac */ /* 0x000e620008000800 */
[----:B--2---:R-:W-:Y:S01]  /*1800*/  UIMAD.WIDE.U32 UR4, UR23, UR16, URZ ;  /* 0x00000010170472a5 */ /* 0x004fe2000f8e00ff */
[----:B------:R-:W2:Y:S01]  /*1810*/  LDCU.64 UR14, c[0x0][0xb28] ;  /* 0x00016500ff0e77ac */ /* 0x000ea20008000a00 */
[----:B------:R-:W-:-:S05]  /*1820*/  UISETP.NE.AND UP3, UPT, UR18, 0x1, UPT ;  /* 0x000000011200788c */ /* 0x000fca000bf65270 */
[----:B------:R-:W-:Y:S01]  /*1830*/  UMOV UR4, UR5 ;  /* 0x0000000500047c82 */ /* 0x000fe20008000000 */
[----:B---3--:R-:W-:Y:S02]  /*1840*/  UIMAD.WIDE.U32 UR6, UR13, UR16, URZ ;  /* 0x000000100d0672a5 */ /* 0x008fe4000f8e00ff */
[----:B------:R-:W-:Y:S02]  /*1850*/  USHF.R.U32.HI UR9, URZ, UR17, UR4 ;  /* 0x00000011ff097299 */ /* 0x000fe40008011604 */
[----:B----4-:R-:W-:Y:S02]  /*1860*/  UIMAD.WIDE.U32 UR4, UR8, UR19, URZ ;  /* 0x00000013080472a5 */ /* 0x010fe4000f8e00ff */
[----:B-1----:R-:W-:Y:S01]  /*1870*/  UISETP.NE.AND UP0, UPT, UR22, 0x1, UPT ;  /* 0x000000011600788c */ /* 0x002fe2000bf05270 */
[----:B------:R-:W-:Y:S01]  /*1880*/  UMOV UR6, UR7 ;  /* 0x0000000700067c82 */ /* 0x000fe20008000000 */
[----:B------:R-:W-:-:S03]  /*1890*/  UISETP.NE.AND UP2, UPT, UR21, 0x1, UPT ;  /* 0x000000011500788c */ /* 0x000fc6000bf45270 */
[----:B------:R-:W-:Y:S01]  /*18a0*/  UMOV UR4, UR5 ;  /* 0x0000000500047c82 */ /* 0x000fe20008000000 */
[----:B------:R-:W-:Y:S02]  /*18b0*/  USEL UR12, UR23, UR9, !UP0 ;  /* 0x00000009170c7287 */ /* 0x000fe4000c000000 */
[----:B------:R-:W-:Y:S02]  /*18c0*/  @UP3 USHF.R.U32.HI UR8, URZ, UR25, UR4 ;  /* 0x00000019ff083299 */ /* 0x000fe40008011604 */
[----:B------:R-:W-:Y:S02]  /*18d0*/  UIADD3 UR32, UPT, UPT, -UR12, URZ, URZ ;  /* 0x000000ff0c207290 */ /* 0x000fe4000fffe1ff */
[----:B------:R-:W-:Y:S02]  /*18e0*/  @UP0 USHF.R.U32.HI UR13, URZ, UR17, UR6 ;  /* 0x00000011ff0d0299 */ /* 0x000fe40008011606 */
[----:B------:R-:W-:Y:S02]  /*18f0*/  UIMAD.WIDE.U32 UR6, UR33, UR19, URZ ;  /* 0x00000013210672a5 */ /* 0x000fe4000f8e00ff */
[----:B--2---:R-:W-:-:S02]  /*1900*/  UIMAD.WIDE.U32 UR4, UR8, UR14, URZ ;  /* 0x0000000e080472a5 */ /* 0x004fc4000f8e00ff */
[----:B------:R-:W-:Y:S02]  /*1910*/  UIMAD.WIDE.U32 UR10, UR13, UR14, URZ ;  /* 0x0000000e0d0a72a5 */ /* 0x000fe4000f8e00ff */
[----:B------:R-:W-:Y:S01]  /*1920*/  UIMAD UR32, UR22, UR32, UR23 ;  /* 0x00000020162072a4 */ /* 0x000fe2000f8e0217 */
[----:B------:R-:W-:Y:S02]  /*1930*/  UMOV UR6, UR7 ;  /* 0x0000000700067c82 */ /* 0x000fe40008000000 */
[----:B------:R-:W-:Y:S01]  /*1940*/  UMOV UR4, UR5 ;  /* 0x0000000500047c82 */ /* 0x000fe20008000000 */
[----:B------:R-:W-:Y:S02]  /*1950*/  USHF.R.U32.HI UR6, URZ, UR25, UR6 ;  /* 0x00000019ff067299 */ /* 0x000fe40008011606 */
[----:B------:R-:W-:Y:S01]  /*1960*/  @UP2 USHF.R.U32.HI UR8, URZ, UR15, UR4 ;  /* 0x0000000fff082299 */ /* 0x000fe20008011604 */
[----:B------:R-:W-:Y:S01]  /*1970*/  UMOV UR5, UR11 ;  /* 0x0000000b00057c82 */ /* 0x000fe20008000000 */
[----:B------:R-:W-:-:S02]  /*1980*/  USEL UR4, UR33, UR6, !UP3 ;  /* 0x0000000621047287 */ /* 0x000fc4000d800000 */
[----:B------:R-:W-:Y:S02]  /*1990*/  @UP2 USHF.R.U32.HI UR13, URZ, UR15, UR5 ;  /* 0x0000000fff0d2299 */ /* 0x000fe40008011605 */
[----:B------:R-:W-:Y:S02]  /*19a0*/  UIMAD UR5, UR8, UR21, URZ ;  /* 0x00000015080572a4 */ /* 0x000fe4000f8e02ff */
[----:B------:R-:W-:Y:S02]  /*19b0*/  UIMAD UR8, UR13, UR21, URZ ;  /* 0x000000150d0872a4 */ /* 0x000fe4000f8e02ff */
[----:B------:R-:W-:Y:S02]  /*19c0*/  UISETP.GE.AND UP0, UPT, UR4, UR5, UPT ;  /* 0x000000050400728c */ /* 0x000fe4000bf06270 */
[----:B------:R-:W-:Y:S02]  /*19d0*/  UIMAD.WIDE.U32 UR6, UR4, UR14, URZ ;  /* 0x0000000e040672a5 */ /* 0x000fe4000f8e00ff */
[----:B------:R-:W-:-:S02]  /*19e0*/  UISETP.GE.OR UP0, UPT, UR12, UR8, UP0 ;  /* 0x000000080c00728c */ /* 0x000fc40008706670 */
[----:B------:R-:W-:-:S03]  /*19f0*/  UIMAD.WIDE.U32 UR8, UR12, UR14, URZ ;  /* 0x0000000e0c0872a5 */ /* 0x000fc6000f8e00ff */
[----:B------:R-:W-:Y:S01]  /*1a00*/  UMOV UR6, UR7 ;  /* 0x0000000700067c82 */ /* 0x000fe20008000000 */
[----:B------:R-:W-:Y:S02]  /*1a10*/  UIADD3 UR7, UPT, UPT, -UR4, URZ, URZ ;  /* 0x000000ff04077290 */ /* 0x000fe4000fffe1ff */
[----:B------:R-:W-:Y:S02]  /*1a20*/  USHF.R.U32.HI UR6, URZ, UR15, UR6 ;  /* 0x0000000fff067299 */ /* 0x000fe40008011606 */
[----:B------:R-:W-:Y:S02]  /*1a30*/  UIMAD UR33, UR18, UR7, UR33 ;  /* 0x00000007122172a4 */ /* 0x000fe4000f8e0221 */
[----:B------:R-:W-:Y:S01]  /*1a40*/  USEL UR6, UR4, UR6, !UP2 ;  /* 0x0000000604067287 */ /* 0x000fe2000d000000 */
[----:B------:R-:W-:Y:S02]  /*1a50*/  @!UP0 UMOV UR5, UR9 ;  /* 0x0000000900058c82 */ /* 0x000fe40008000000 */
[----:B------:R-:W-:-:S02]  /*1a60*/  @!UP0 USHF.R.U32.HI UR5, URZ, UR15, UR5 ;  /* 0x0000000fff058299 */ /* 0x000fc40008011605 */
[----:B------:R-:W-:Y:S02]  /*1a70*/  UIADD3 UR7, UPT, UPT, -UR6, URZ, URZ ;  /* 0x000000ff06077290 */ /* 0x000fe4000fffe1ff */
[----:B------:R-:W-:Y:S02]  /*1a80*/  @!UP0 USEL UR5, UR12, UR5, !UP2 ;  /* 0x000000050c058287 */ /* 0x000fe4000d000000 */
[----:B------:R-:W-:Y:S02]  /*1a90*/  UIMAD UR7, UR21, UR7, UR4 ;  /* 0x00000007150772a4 */ /* 0x000fe4000f8e0204 */
[----:B------:R-:W-:Y:S02]  /*1aa0*/  @!UP0 UIADD3 UR6, UPT, UPT, UR6, -UR5, URZ ;  /* 0x8000000506068290 */ /* 0x000fe4000fffe0ff */
[----:B------:R-:W-:Y:S02]  /*1ab0*/  @!UP0 UIMAD UR7, UR7, UR13, UR5 ;  /* 0x0000000d070782a4 */ /* 0x000fe4000f8e0205 */
[----:B------:R-:W-:-:S04]  /*1ac0*/  @!UP0 UIMAD UR4, UR6, UR21, UR12 ;  /* 0x00000015060482a4 */ /* 0x000fc8000f8e020c */
[----:B------:R-:W-:Y:S01]  /*1ad0*/  UIMAD UR33, UR4, UR18, UR33 ;  /* 0x00000012042172a4 */ /* 0x000fe2000f8e0221 */
[----:B------:R-:W-:Y:S02]  /*1ae0*/  @!UP0 UMOV UR12, UR7 ;  /* 0x00000007000c8c82 */ /* 0x000fe40008000000 */
[----:B------:R-:W-:-:S12]  /*1af0*/  UIMAD UR32, UR12, UR22, UR32 ;  /* 0x000000160c2072a4 */ /* 0x000fd8000f8e0220 */
.L_x_19:
[----:B------:R-:W-:Y:S02]  /*1b00*/  UISETP.NE.AND UP2, UPT, UR26, 0x1, UPT ;  /* 0x000000011a00788c */ /* 0x000fe4000bf45270 */
[----:B------:R-:W-:Y:S02]  /*1b10*/  UISETP.NE.AND UP0, UPT, UR20, 0x2, UPT ;  /* 0x000000021400788c */ /* 0x000fe4000bf05270 */
[----:B------:R-:W-:Y:S02]  /*1b20*/  ULOP3.LUT UR28, UR28, 0x300, URZ, 0xc0, !UPT ;  /* 0x000003001c1c7892 */ /* 0x000fe4000f8ec0ff */
[----:B------:R-:W-:-:S03]  /*1b30*/  USHF.L.U32 UR24, UR27, UR24, URZ ;  /* 0x000000181b187299 */ /* 0x000fc600080006ff */
[----:B------:R-:W-:Y:S09]  /*1b40*/  BRA.U UP2, `(.L_x_20) ;  /* 0x0000000102407547 */ /* 0x000ff2000b800000 */
[----:B------:R-:W2:Y:S01]  /*1b50*/  LDCU.128 UR8, c[0x0][0xb10] ;  /* 0x00016200ff0877ac */ /* 0x000ea20008000c00 */
[----:B------:R-:W3:Y:S01]  /*1b60*/  LDCU UR12, c[0x0][0xb0c] ;  /* 0x00016180ff0c77ac */ /* 0x000ee20008000800 */
[----:B------:R-:W4:Y:S01]  /*1b70*/  LDCU UR13, c[0x0][0xb20] ;  /* 0x00016400ff0d77ac */ /* 0x000f220008000800 */
[----:B--2---:R-:W-:Y:S02]  /*1b80*/  UIMAD.WIDE.U32 UR4, UR32, UR8, URZ ;  /* 0x00000008200472a5 */ /* 0x004fe4000f8e00ff */
[----:B------:R-:W-:Y:S02]  /*1b90*/  UIMAD.WIDE.U32 UR6, UR33, UR11, URZ ;  /* 0x0000000b210672a5 */ /* 0x000fe4000f8e00ff */
[----:B---3--:R-:W-:Y:S02]  /*1ba0*/  UISETP.NE.AND UP2, UPT, UR12, 0x1, UPT ;  /* 0x000000010c00788c */ /* 0x008fe4000bf45270 */
[----:B------:R-:W-:-:S03]  /*1bb0*/  USHF.R.U32.HI UR5, URZ, UR9, UR5 ;  /* 0x00000009ff057299 */ /* 0x000fc60008011605 */
[----:B------:R-:W-:Y:S01]  /*1bc0*/  UMOV UR4, UR7 ;  /* 0x0000000700047c82 */ /* 0x000fe20008000000 */
[----:B------:R-:W-:Y:S02]  /*1bd0*/  USEL UR5, UR32, UR5, !UP2 ;  /* 0x0000000520057287 */ /* 0x000fe4000d000000 */
[----:B------:R-:W-:Y:S02]  /*1be0*/  UISETP.NE.AND UP2, UPT, UR10, 0x1, UPT ;  /* 0x000000010a00788c */ /* 0x000fe4000bf45270 */
[----:B----4-:R-:W-:-:S04]  /*1bf0*/  USHF.R.U32.HI UR4, URZ, UR13, UR4 ;  /* 0x0000000dff047299 */ /* 0x010fc80008011604 */
[----:B------:R-:W-:-:S04]  /*1c00*/  USEL UR4, UR33, UR4, !UP2 ;  /* 0x0000000421047287 */ /* 0x000fc8000d000000 */
[----:B------:R-:W-:Y:S02]  /*1c10*/  UIADD3 UR6, UPT, UPT, -UR4, UR5, URZ ;  /* 0x0000000504067290 */ /* 0x000fe4000fffe1ff */
[----:B------:R-:W-:Y:S02]  /*1c20*/  UIADD3 UR4, UPT, UPT, UR4, -UR5, URZ ;  /* 0x8000000504047290 */ /* 0x000fe4000fffe0ff */
[----:B------:R-:W-:Y:S02]  /*1c30*/  UIMAD UR33, UR6, UR10, UR33 ;  /* 0x0000000a062172a4 */ /* 0x000fe4000f8e0221 */
[----:B------:R-:W-:-:S12]  /*1c40*/  UIMAD UR32, UR4, UR12, UR32 ;  /* 0x0000000c042072a4 */ /* 0x000fd8000f8e0220 */
.L_x_20:
[----:B------:R-:W-:Y:S05]  /*1c50*/  BRA.U !UP6, `(.L_x_21) ;  /* 0x000000010e0c7547 */ /* 0x000fea000b800000 */
[----:B------:R-:W-:Y:S01]  /*1c60*/  UCGABAR_WAIT ;  /* 0x0000000000007dc7 */ /* 0x000fe20008000000 */
[----:B------:R-:W-:Y:S01]  /*1c70*/  CCTL.IVALL ;  /* 0x00000000ff00798f */ /* 0x000fe20002000000 */
[----:B------:R-:W-:Y:S05]  /*1c80*/  BRA `(.L_x_22) ;  /* 0x0000000000047947 */ /* 0x000fea0003800000 */
.L_x_21:
[----:B------:R-:W-:Y:S06]  /*1c90*/  BAR.SYNC.DEFER_BLOCKING 0x0 ;  /* 0x0000000000007b1d */ /* 0x000fec0000010000 */
.L_x_22:
[----:B------:R-:W-:Y:S05]  /*1ca0*/  BRA.U UP0, `(.L_x_23) ;  /* 0x0000002500487547 */ /* 0x000fea000b800000 */
[----:B------:R-:W2:Y:S01]  /*1cb0*/  LDCU UR6, c[0x0][0x38c] ;  /* 0x00007180ff0677ac */ /* 0x000ea20008000800 */
[----:B------:R-:W3:Y:S01]  /*1cc0*/  S2UR UR8, SR_CgaCtaId ;  /* 0x00000000000879c3 */ /* 0x000ee20000008800 */
[----:B------:R-:W-:Y:S01]  /*1cd0*/  PLOP3.LUT P1, PT, PT, PT, UP4, 0x80, 0x8 ;  /* 0x000000000008781c */ /* 0x000fe20003f2f048 */
[----:B------:R-:W-:Y:S01]  /*1ce0*/  IMAD.MOV.U32 R12, RZ, RZ, 0x1 ;  /* 0x00000001ff0c7424 */ /* 0x000fe200078e00ff */
[----:B------:R-:W-:Y:S01]  /*1cf0*/  UMOV UR13, 0x400 ;  /* 0x00000400000d7882 */ /* 0x000fe20000000000 */
[----:B------:R-:W-:Y:S01]  /*1d00*/  USHF.L.U32 UR7, UR23, 0x5, URZ ;  /* 0x0000000517077899 */ /* 0x000fe200080006ff */
[----:B------:R-:W-:Y:S01]  /*1d10*/  ISETP.NE.AND P2, PT, R3, RZ, P3 ;  /* 0x000000ff0300720c */ /* 0x000fe20001f45270 */
[----:B------:R-:W-:Y:S01]  /*1d20*/  UISETP.NE.AND UP1, UPT, UR20, URZ, UPT ;  /* 0x000000ff1400728c */ /* 0x000fe2000bf25270 */
[----:B------:R-:W-:Y:S02]  /*1d30*/  PLOP3.LUT P1, PT, P1, PT, PT, 0x8, 0x80 ;  /* 0x000000000080781c */ /* 0x000fe40000f2e170 */
[----:B------:R-:W-:Y:S01]  /*1d40*/  CS2R R10, SRZ ;  /* 0x00000000000a7805 */ /* 0x000fe2000001ff00 */
[----:B------:R-:W-:Y:S01]  /*1d50*/  IMAD.MOV.U32 R9, RZ, RZ, RZ ;  /* 0x000000ffff097224 */ /* 0x000fe200078e00ff */
[----:B------:R-:W4:Y:S01]  /*1d60*/  LDCU UR39, c[0x0][0x370] ;  /* 0x00006e00ff2777ac */ /* 0x000f220008000800 */
[----:B------:R-:W-:Y:S01]  /*1d70*/  IMAD.MOV.U32 R8, RZ, RZ, 0x1 ;  /* 0x00000001ff087424 */ /* 0x000fe200078e00ff */
[----:B------:R-:W-:Y:S01]  /*1d80*/  USEL UR21, UR43, 0x2, UP1 ;  /* 0x000000022b157887 */ /* 0x000fe20008800000 */
[----:B------:R-:W1:Y:S01]  /*1d90*/  LDCU.64 UR26, c[0x0][0x348] ;  /* 0x00006900ff1a77ac */ /* 0x000e620008000a00 */
[----:B--2---:R-:W-:-:S02]  /*1da0*/  UIADD3 UR5, UPT, UPT, UR6, 0x1f, URZ ;  /* 0x0000001f06057890 */ /* 0x004fc4000fffe0ff */
[----:B------:R-:W-:Y:S02]  /*1db0*/  UIADD3 UR46, UPT, UPT, UR6, 0x3e, URZ ;  /* 0x0000003e062e7890 */ /* 0x000fe4000fffe0ff */
[----:B------:R-:W-:Y:S02]  /*1dc0*/  USHF.R.S32.HI UR4, URZ, 0x1f, UR5 ;  /* 0x0000001fff047899 */ /* 0x000fe40008011405 */
[----:B---3--:R-:W-:Y:S02]  /*1dd0*/  ULEA UR13, UR8, UR13, 0x18 ;  /* 0x0000000d080d7291 */ /* 0x008fe4000f8ec0ff */
[----:B------:R-:W-:Y:S02]  /*1de0*/  ULEA.HI UR4, UR4, UR5, URZ, 0x5 ;  /* 0x0000000504047291 */ /* 0x000fe4000f8f28ff */
[----:B------:R-:W-:Y:S02]  /*1df0*/  UIADD3 UR5, UPT, UPT, UR6, -0x1, URZ ;  /* 0xffffffff06057890 */ /* 0x000fe4000fffe0ff */
[----:B------:R-:W-:-:S02]  /*1e00*/  USHF.R.S32.HI UR41, URZ, 0x5, UR4 ;  /* 0x00000005ff297899 */ /* 0x000fc40008011404 */
[----:B------:R-:W-:Y:S02]  /*1e10*/  UISETP.GE.U32.AND UP2, UPT, UR5, -0x3f, UPT ;  /* 0xffffffc10500788c */ /* 0x000fe4000bf46070 */
[----:B------:R-:W-:Y:S02]  /*1e20*/  UISETP.LT.U32.AND UP0, UPT, UR41, 0x23, UPT ;  /* 0x000000232900788c */ /* 0x000fe4000bf01070 */
[----:B------:R-:W-:Y:S02]  /*1e30*/  ULOP3.LUT UR5, UR7, 0x20, URZ, 0xc0, !UPT ;  /* 0x0000002007057892 */ /* 0x000fe4000f8ec0ff */
[----:B------:R-:W-:Y:S02]  /*1e40*/  USEL UR40, UR41, 0x23, UP0 ;  /* 0x0000002329287887 */ /* 0x000fe40008000000 */
[----:B------:R-:W-:Y:S02]  /*1e50*/  ULEA UR30, UR28, UR13, 0x1 ;  /* 0x0000000d1c1e7291 */ /* 0x000fe4000f8e08ff */
[----:B------:R-:W-:-:S02]  /*1e60*/  UIADD3 UR4, UPT, UPT, UR40, -0x1, URZ ;  /* 0xffffffff28047890 */ /* 0x000fc4000fffe0ff */
[----:B------:R-:W-:Y:S02]  /*1e70*/  @UP2 UIADD3 UR4, UPT, UPT, UR40, URZ, URZ ;  /* 0x000000ff28042290 */ /* 0x000fe4000fffe0ff */
[----:B------:R-:W-:Y:S01]  /*1e80*/  USHF.L.U32 UR47, UR23, 0x6, URZ ;  /* 0x00000006172f7899 */ /* 0x000fe200080006ff */
[----:B------:R-:W2:Y:S01]  /*1e90*/  LDCU UR38, c[0x0][0x374] ;  /* 0x00006e80ff2677ac */ /* 0x000ea20008000800 */
[----:B------:R-:W-:Y:S02]  /*1ea0*/  ULEA.HI UR45, UR28, UR5, URZ, 0x1b ;  /* 0x000000051c2d7291 */ /* 0x000fe4000f8fd8ff */
[----:B------:R-:W-:Y:S02]  /*1eb0*/  UIADD3 UR30, UPT, UPT, UR30, 0x26500, URZ ;  /* 0x000265001e1e7890 */ /* 0x000fe4000fffe0ff */
[----:B------:R-:W-:Y:S02]  /*1ec0*/  UIADD3 UR44, UPT, UPT, UR41, -UR40, URZ ;  /* 0x80000028292c7290 */ /* 0x000fe4000fffe0ff */
[----:B------:R-:W-:-:S02]  /*1ed0*/  UIADD3 UR29, UPT, UPT, UR4, 0x1, URZ ;  /* 0x00000001041d7890 */ /* 0x000fc4000fffe0ff */
[----:B------:R-:W-:Y:S01]  /*1ee0*/  UIADD3 UR43, UPT, UPT, -UR4, URZ, URZ ;  /* 0x000000ff042b7290 */ /* 0x000fe2000fffe1ff */
[----:B-1--4-:R-:W-:-:S11]  /*1ef0*/  UMOV UR6, URZ ;  /* 0x000000ff00067c82 */ /* 0x012fd60008000000 */
.L_x_43:
[----:B------:R-:W1:Y:S02]  /*1f00*/  S2UR UR4, SR_CgaCtaId ;  /* 0x00000000000479c3 */ /* 0x000e640000008800 */
[----:B-1----:R-:W-:-:S09]  /*1f10*/  UISETP.NE.AND UP0, UPT, UR4, URZ, UPT ;  /* 0x000000ff0400728c */ /* 0x002fd2000bf05270 */
[----:B------:R-:W-:Y:S05]  /*1f20*/  BRA.U UP0, `(.L_x_24) ;  /* 0x0000000100287547 */ /* 0x000fea000b800000 */
[----:B------:R-:W-:Y:S02]  /*1f30*/  LEA R0, R9, UR13, 0x3 ;  /* 0x0000000d09007c11 */ /* 0x000fe4000f8e18ff */
[----:B------:R-:W-:-:S04]  /*1f40*/  SHF.L.U32 R2, R8, 0x1f, RZ ;  /* 0x0000001f08027819 */ /* 0x000fc800000006ff */
[----:B------:R-:W1:Y:S02]  /*1f50*/  SYNCS.PHASECHK.TRANS64.TRYWAIT P0, [R0+URZ+0x2e0], R2 ;  /* 0x0002e002000075a7 */ /* 0x000e6400080011ff */
[----:B-1----:R-:W-:Y:S05]  /*1f60*/  @!P0 BRA `(.L_x_25) ;  /* 0x0000007000e48947 */ /* 0x002fea0003800000 */
.L_x_165:
[----:B------:R-:W-:Y:S01]  /*1f70*/  VIADD R9, R9, 0x1 ;  /* 0x0000000109097836 */ /* 0x000fe20000000000 */
[----:B------:R1:W-:Y:S04]  /*1f80*/  SYNCS.ARRIVE.TRANS64.A1T0 RZ, [R0+URZ+0x2d0], RZ ;  /* 0x0002d0ff00ff79a7 */ /* 0x0003e800081000ff */
[----:B------:R-:W-:-:S04]  /*1f90*/  ISETP.NE.AND P0, PT, R9, 0x2, PT ;  /* 0x000000020900780c */ /* 0x000fc80003f05270 */
[----:B------:R-:W-:Y:S02]  /*1fa0*/  SEL R9, R9, RZ, P0 ;  /* 0x000000ff09097207 */ /* 0x000fe40000000000 */
[----:B-1----:R-:W-:-:S04]  /*1fb0*/  SEL R0, RZ, 0x1, P0 ;  /* 0x00000001ff007807 */ /* 0x002fc80000000000 */
[----:B------:R-:W-:-:S07]  /*1fc0*/  LOP3.LUT R8, R8, R0, RZ, 0x3c, !PT ;  /* 0x0000000008087212 */ /* 0x000fce00078e3cff */
.L_x_24:
[----:B------:R-:W-:Y:S01]  /*1fd0*/  ULEA UR4, UR6, UR13, 0x3 ;  /* 0x0000000d06047291 */ /* 0x000fe2000f8e18ff */
[----:B------:R-:W-:Y:S01]  /*1fe0*/  SHF.L.U32 R0, R12, 0x1f, RZ ;  /* 0x0000001f0c007819 */ /* 0x000fe200000006ff */
[----:B------:R-:W-:Y:S02]  /*1ff0*/  UISETP.GE.U32.AND UP0, UPT, UR46, 0x3f, UPT ;  /* 0x0000003f2e00788c */ /* 0x000fe4000bf06070 */
[----:B------:R-:W-:Y:S01]  /*2000*/  ULEA UR19, UR33, UR45, 0x6 ;  /* 0x0000002d21137291 */ /* 0x000fe2000f8e30ff */
[----:B------:R-:W-:-:S04]  /*2010*/  UMOV UR7, URZ ;  /* 0x000000ff00077c82 */ /* 0x000fc80008000000 */
[----:B------:R1:W3:Y:S01]  /*2020*/  SYNCS.PHASECHK.TRANS64.TRYWAIT P0, [UR4+0x118], R0 ;  /* 0x00011800ff0075a7 */ /* 0x0002e20008001104 */
[----:B------:R-:W-:-:S04]  /*2030*/  ULEA.HI UR4, UR32, UR32, URZ, 0x1 ;  /* 0x0000002020047291 */ /* 0x000fc8000f8f08ff */
[----:B------:R-:W-:-:S04]  /*2040*/  USHF.L.U32 UR4, UR4, 0x6, URZ ;  /* 0x0000000604047899 */ /* 0x000fc800080006ff */
[----:B------:R-:W-:-:S04]  /*2050*/  ULOP3.LUT UR35, UR4, 0xffffff80, URZ, 0xc0, !UPT ;  /* 0xffffff8004237892 */ /* 0x000fc8000f8ec0ff */
[----:B------:R-:W-:Y:S01]  /*2060*/  ULOP3.LUT UR35, UR35, 0x40, UR47, 0xf8, !UPT ;  /* 0x0000004023237892 */ /* 0x000fe2000f8ef82f */
[----:B------:R-:W-:Y:S11]  /*2070*/  BRA.U !UP0, `(.L_x_26) ;  /* 0x0000000108c87547 */ /* 0x000ff6000b800000 */
[----:B------:R-:W-:Y:S01]  /*2080*/  UMOV UR10, UR43 ;  /* 0x0000002b000a7c82 */ /* 0x000fe20008000000 */
[----:B------:R-:W-:Y:S01]  /*2090*/  UMOV UR4, UR6 ;  /* 0x0000000600047c82 */ /* 0x000fe20008000000 */
[----:B------:R-:W-:-:S05]  /*20a0*/  UMOV UR34, URZ ;  /* 0x000000ff00227c82 */ /* 0x000fca0008000000 */
.L_x_32:
[----:B------:R-:W-:Y:S01]  /*20b0*/  ULEA UR33, UR4, UR13, 0x3 ;  /* 0x0000000d04217291 */ /* 0x000fe2000f8e18ff */
[----:B------:R-:W-:Y:S01]  /*20c0*/  @P3 MOV R2, 0x3000 ;  /* 0x0000300000023802 */ /* 0x000fe20000000f00 */
[----:B-1-3--:R-:W-:Y:S10]  /*20d0*/  @P0 BRA `(.L_x_27) ;  /* 0x00000000000c0947 */ /* 0x00aff40003800000 */
[----:B------:R-:W-:-:S04]  /*20e0*/  SHF.L.U32 R3, R12, 0x1f, RZ ;  /* 0x0000001f0c037819 */ /* 0x000fc800000006ff */
[----:B------:R-:W3:Y:S02]  /*20f0*/  SYNCS.PHASECHK.TRANS64.TRYWAIT P0, [UR33+0x118], R3 ;  /* 0x00011803ff0075a7 */ /* 0x000ee40008001121 */
[----:B---3--:R-:W-:Y:S05]  /*2100*/  @!P0 BRA `(.L_x_28) ;  /* 0x0000007000908947 */ /* 0x008fea0003800000 */
.L_x_27:
[----:B------:R3:W-:Y:S01]  /*2110*/  @P3 SYNCS.ARRIVE.TRANS64 RZ, [UR33], R2 ;  /* 0x00000002ffff39a7 */ /* 0x0007e20008000021 */
[----:B------:R-:W-:Y:S02]  /*2120*/  ULOP3.LUT UR5, UR21, 0x2, URZ, 0xfc, !UPT ;  /* 0x0000000215057892 */ /* 0x000fe4000f8efcff */
[----:B------:R-:W-:Y:S02]  /*2130*/  UIADD3 UR10, UPT, UPT, UR10, 0x1, URZ ;  /* 0x000000010a0a7890 */ /* 0x000fe4000fffe0ff */
[----:B------:R-:W-:Y:S02]  /*2140*/  UISETP.NE.AND UP0, UPT, UR5, 0x2, UPT ;  /* 0x000000020500788c */ /* 0x000fe4000bf05270 */
[----:B------:R-:W-:-:S07]  /*2150*/  UISETP.NE.AND UP2, UPT, UR10, 0x1, UPT ;  /* 0x000000010a00788c */ /* 0x000fce000bf45270 */
[----:B------:R-:W-:Y:S05]  /*2160*/  BRA.U UP0, `(.L_x_29) ;  /* 0x0000000100047547 */ /* 0x000fea000b800000 */
[----:B--2---:R-:W-:Y:S05]  /*2170*/  BPT.TRAP 0x1 ;  /* 0x000000040000795c */ /* 0x004fea0000300000 */
.L_x_29:
[----:B------:R-:W-:Y:S04]  /*2180*/  BSSY.RECONVERGENT B0, `(.L_x_30) ;  /* 0x0000003000007945 */ /* 0x000fe80003800200 */
[----:B------:R-:W-:Y:S05]  /*2190*/  @!P2 BRA `(.L_x_31) ;  /* 0x000000000004a947 */ /* 0x000fea0003800000 */
[----:B--2---:R-:W-:Y:S05]  /*21a0*/  BPT.TRAP 0x1 ;  /* 0x000000040000795c */ /* 0x004fea0000300000 */
.L_x_31:
[----:B--2---:R-:W-:Y:S05]  /*21b0*/  BSYNC.RECONVERGENT B0 ;  /* 0x0000000000007941 */ /* 0x004fea0003800200 */
.L_x_30:
[----:B------:R-:W-:Y:S02]  /*21c0*/  UIADD3 UR5, UPT, UPT, UR4, 0x1, URZ ;  /* 0x0000000104057890 */ /* 0x000fe4000fffe0ff */
[----:B------:R-:W-:Y:S02]  /*21d0*/  ULEA UR32, UR4, UR13, 0xc ;  /* 0x0000000d04207291 */ /* 0x000fe4000f8e60ff */
[----:B------:R-:W-:Y:S02]  /*21e0*/  UISETP.NE.AND UP0, UPT, UR5, 0x23, UPT ;  /* 0x000000230500788c */ /* 0x000fe4000bf05270 */
[----:B------:R-:W-:Y:S02]  /*21f0*/  UIADD3 UR8, UP1, UPT, UR26, 0x80, URZ ;  /* 0x000000801a087890 */ /* 0x000fe4000ff3e0ff */
[----:B------:R-:W-:Y:S02]  /*2200*/  USEL UR7, URZ, 0x1, UP0 ;  /* 0x00000001ff077887 */ /* 0x000fe40008000000 */
[----:B------:R-:W-:-:S02]  /*2210*/  USEL UR6, UR5, URZ, UP0 ;  /* 0x000000ff05067287 */ /* 0x000fc40008000000 */
[----:B------:R-:W-:Y:S02]  /*2220*/  ULOP3.LUT UR33, UR33, 0xfefffff8, URZ, 0xc0, !UPT ;  /* 0xfefffff821217892 */ /* 0x000fe4000f8ec0ff */
[----:B------:R-:W-:Y:S01]  /*2230*/  ULEA UR5, UR6, UR13, 0x3 ;  /* 0x0000000d06057291 */ /* 0x000fe2000f8e18ff */
[----:B------:R-:W-:Y:S01]  /*2240*/  LOP3.LUT R12, R12, UR7, RZ, 0x3c, !PT ;  /* 0x000000070c0c7c12 */ /* 0x000fe2000f8e3cff */
[----:B------:R-:W-:Y:S02]  /*2250*/  UIADD3.X UR9, UPT, UPT, URZ, UR27, URZ, UP1, !UPT ;  /* 0x0000001bff097290 */ /* 0x000fe40008ffe4ff */
[----:B------:R-:W-:Y:S01]  /*2260*/  UIADD3 UR32, UPT, UPT, UR32, 0x3500, URZ ;  /* 0x0000350020207890 */ /* 0x000fe2000fffe0ff */
[----:B-1----:R-:W-:Y:S01]  /*2270*/  SHF.L.U32 R0, R12, 0x1f, RZ ;  /* 0x0000001f0c007819 */ /* 0x002fe200000006ff */
[----:B------:R-:W-:Y:S01]  /*2280*/  UPRMT UR7, URZ, 0x5410, UR24 ;  /* 0x00005410ff077896 */ /* 0x000fe20008000018 */
[----:B------:R-:W-:Y:S02]  /*2290*/  UMOV UR14, 0x0 ;  /* 0x00000000000e7882 */ /* 0x000fe40000000000 */
[----:B------:R4:W1:Y:S01]  /*22a0*/  SYNCS.PHASECHK.TRANS64.TRYWAIT P0, [UR5+0x118], R0 ;  /* 0x00011800ff0075a7 */ /* 0x0008620008001105 */
[----:B------:R-:W-:-:S02]  /*22b0*/  ULEA UR5, UR4, UR28, 0xa ;  /* 0x0000001c04057291 */ /* 0x000fc4000f8e50ff */
[----:B------:R-:W-:Y:S02]  /*22c0*/  UIADD3 UR4, UP0, UPT, UR26, 0x180, URZ ;  /* 0x000001801a047890 */ /* 0x000fe4000ff1e0ff */
[----:B------:R-:W-:Y:S01]  /*22d0*/  ULEA UR5, UR5, UR13, 0x1 ;  /* 0x0000000d05057291 */ /* 0x000fe2000f8e08ff */
[----:B------:R-:W-:Y:S01]  /*22e0*/  UMOV UR15, 0x10000000 ;  /* 0x10000000000f7882 */ /* 0x000fe20000000000 */
[----:B------:R-:W-:Y:S02]  /*22f0*/  UMOV UR18, UR34 ;  /* 0x0000002200127c82 */ /* 0x000fe40008000000 */
[----:B------:R-:W-:Y:S01]  /*2300*/  UIADD3 UR16, UPT, UPT, UR5, 0x26500, URZ ;  /* 0x0002650005107890 */ /* 0x000fe2000fffe0ff */
[----:B------:R2:W-:Y:S01]  /*2310*/  UTMALDG.3D.2CTA [UR32], [UR8], desc[UR14] ;  /* 0x00000e20080075b4 */ /* 0x0005e20008211000 */
[----:B------:R-:W-:Y:S01]  /*2320*/  UIADD3.X UR5, UPT, UPT, URZ, UR27, URZ, UP0, !UPT ;  /* 0x0000001bff057290 */ /* 0x000fe200087fe4ff */
[----:B------:R-:W-:Y:S01]  /*2330*/  UMOV UR20, UR36 ;  /* 0x0000002400147c82 */ /* 0x000fe20008000000 */
[----:B------:R-:W-:-:S07]  /*2340*/  UMOV UR17, UR33 ;  /* 0x0000002100117c82 */ /* 0x000fce0008000000 */
[----:B------:R3:W-:Y:S01]  /*2350*/  UTMALDG.3D.MULTICAST.2CTA [UR16], [UR4], UR7, desc[UR14] ;  /* 0x00000e10040073b4 */ /* 0x0007e20008211807 */
[----:B--2---:R-:W-:Y:S01]  /*2360*/  UIADD3 UR34, UPT, UPT, UR34, 0x20, URZ ;  /* 0x0000002022227890 */ /* 0x004fe2000fffe0ff */
[----:B---3--:R-:W-:Y:S01]  /*2370*/  UMOV UR7, UR29 ;  /* 0x0000001d00077c82 */ /* 0x008fe20008000000 */
[----:B------:R-:W-:Y:S01]  /*2380*/  UMOV UR4, UR6 ;  /* 0x0000000600047c82 */ /* 0x000fe20008000000 */
[----:B----4-:R-:W-:Y:S09]  /*2390*/  BRA.U UP2, `(.L_x_32) ;  /* 0xfffffffd02447547 */ /* 0x010ff2000b83ffff */
.L_x_26:
[----:B------:R-:W-:Y:S01]  /*23a0*/  ULEA UR4, UR6, UR13, 0x3 ;  /* 0x0000000d06047291 */ /* 0x000fe2000f8e18ff */
[----:B-1----:R-:W-:Y:S01]  /*23b0*/  SHF.L.U32 R0, R12, 0x1f, RZ ;  /* 0x0000001f0c007819 */ /* 0x002fe200000006ff */
[----:B------:R-:W-:Y:S01]  /*23c0*/  @!P1 SYNCS.ARRIVE.TRANS64.A1T0 RZ, [UR13+0x268], RZ ;  /* 0x000268ffffff99a7 */ /* 0x000fe2000810000d */
[----:B------:R-:W-:-:S06]  /*23d0*/  UISETP.GT.AND UP0, UPT, UR41, UR40, UPT ;  /* 0x000000282900728c */ /* 0x000fcc000bf04270 */
[----:B---3--:R1:W3:Y:S03]  /*23e0*/  SYNCS.PHASECHK.TRANS64.TRYWAIT P0, [UR4+0x118], R0 ;  /* 0x00011800ff0075a7 */ /* 0x0082e60008001104 */
[----:B------:R-:W-:Y:S05]  /*23f0*/  BRA.U !UP0, `(.L_x_33) ;  /* 0x0000000108c07547 */ /* 0x000fea000b800000 */
[----:B------:R-:W-:Y:S01]  /*2400*/  UIADD3 UR25, UPT, UPT, UR44, UR7, URZ ;  /* 0x000000072c197290 */ /* 0x000fe2000fffe0ff */
[----:B------:R-:W-:-:S11]  /*2410*/  UMOV UR4, UR6 ;  /* 0x0000000600047c82 */ /* 0x000fd60008000000 */
.L_x_39:
[----:B------:R-:W-:Y:S01]  /*2420*/  ULEA UR9, UR4, UR13, 0x3 ;  /* 0x0000000d04097291 */ /* 0x000fe2000f8e18ff */
[----:B---3--:R-:W-:Y:S01]  /*2430*/  @P3 MOV R2, 0x3000 ;  /* 0x0000300000023802 */ /* 0x008fe20000000f00 */
[----:B-1-34-:R-:W-:Y:S10]  /*2440*/  @P0 BRA `(.L_x_34) ;  /* 0x00000000000c0947 */ /* 0x01aff40003800000 */
[----:B------:R-:W-:-:S04]  /*2450*/  SHF.L.U32 R3, R12, 0x1f, RZ ;  /* 0x0000001f0c037819 */ /* 0x000fc800000006ff */
[----:B------:R-:W3:Y:S02]  /*2460*/  SYNCS.PHASECHK.TRANS64.TRYWAIT P0, [UR9+0x118], R3 ;  /* 0x00011803ff0075a7 */ /* 0x000ee40008001109 */
[----:B---3--:R-:W-:Y:S05]  /*2470*/  @!P0 BRA `(.L_x_35) ;  /* 0x0000006c00cc8947 */ /* 0x008fea0003800000 */
.L_x_34:
[----:B------:R3:W-:Y:S01]  /*2480*/  @P3 SYNCS.ARRIVE.TRANS64 RZ, [UR9], R2 ;  /* 0x00000002ffff39a7 */ /* 0x0007e20008000009 */
[----:B------:R-:W-:-:S04]  /*2490*/  ULOP3.LUT UR5, UR21, 0x2, URZ, 0xfc, !UPT ;  /* 0x0000000215057892 */ /* 0x000fc8000f8efcff */
[----:B------:R-:W-:-:S09]  /*24a0*/  UISETP.NE.AND UP0, UPT, UR5, 0x2, UPT ;  /* 0x000000020500788c */ /* 0x000fd2000bf05270 */
[----:B------:R-:W-:Y:S05]  /*24b0*/  BRA.U UP0, `(.L_x_36) ;  /* 0x0000000100047547 */ /* 0x000fea000b800000 */
[----:B--2---:R-:W-:Y:S05]  /*24c0*/  BPT.TRAP 0x1 ;  /* 0x000000040000795c */ /* 0x004fea0000300000 */
.L_x_36:
[----:B------:R-:W-:Y:S04]  /*24d0*/  BSSY.RECONVERGENT B0, `(.L_x_37) ;  /* 0x0000003000007945 */ /* 0x000fe80003800200 */
[----:B------:R-:W-:Y:S05]  /*24e0*/  @!P2 BRA `(.L_x_38) ;  /* 0x000000000004a947 */ /* 0x000fea0003800000 */
[----:B--2---:R-:W-:Y:S05]  /*24f0*/  BPT.TRAP 0x1 ;  /* 0x000000040000795c */ /* 0x004fea0000300000 */
.L_x_38:
[----:B--2---:R-:W-:Y:S05]  /*2500*/  BSYNC.RECONVERGENT B0 ;  /* 0x0000000000007941 */ /* 0x004fea0003800200 */
.L_x_37:
[----:B------:R-:W-:Y:S02]  /*2510*/  UIADD3 UR5, UPT, UPT, UR4, 0x1, URZ ;  /* 0x0000000104057890 */ /* 0x000fe4000fffe0ff */
[----:B------:R-:W-:Y:S02]  /*2520*/  USHF.L.U32 UR10, UR7, 0x5, URZ ;  /* 0x00000005070a7899 */ /* 0x000fe400080006ff */
[----:B------:R-:W-:Y:S02]  /*2530*/  UISETP.NE.AND UP0, UPT, UR5, 0x23, UPT ;  /* 0x000000230500788c */ /* 0x000fe4000bf05270 */
[----:B------:R-:W-:Y:S02]  /*2540*/  UIADD3 UR7, UPT, UPT, UR7, 0x1, URZ ;  /* 0x0000000107077890 */ /* 0x000fe4000fffe0ff */
[----:B------:R-:W-:Y:S02]  /*2550*/  USEL UR8, URZ, 0x1, UP0 ;  /* 0x00000001ff087887 */ /* 0x000fe40008000000 */
[----:B------:R-:W-:-:S02]  /*2560*/  USEL UR6, UR5, URZ, UP0 ;  /* 0x000000ff05067287 */ /* 0x000fc40008000000 */
[----:B------:R-:W-:Y:S02]  /*2570*/  UIADD3 UR22, UP0, UPT, UR26, 0x180, URZ ;  /* 0x000001801a167890 */ /* 0x000fe4000ff1e0ff */
[----:B------:R-:W-:Y:S01]  /*2580*/  LOP3.LUT R12, R12, UR8, RZ, 0x3c, !PT ;  /* 0x000000080c0c7c12 */ /* 0x000fe2000f8e3cff */
[----:B------:R-:W-:Y:S02]  /*2590*/  ULEA UR8, UR4, UR13, 0xc ;  /* 0x0000000d04087291 */ /* 0x000fe4000f8e60ff */
[----:B------:R-:W-:Y:S01]  /*25a0*/  UIADD3 UR14, UP1, UPT, UR26, 0x80, URZ ;  /* 0x000000801a0e7890 */ /* 0x000fe2000ff3e0ff */
[----:B-1----:R-:W-:Y:S01]  /*25b0*/  SHF.L.U32 R0, R12, 0x1f, RZ ;  /* 0x0000001f0c007819 */ /* 0x002fe200000006ff */
[----:B------:R-:W-:Y:S02]  /*25c0*/  UIADD3.X UR23, UPT, UPT, URZ, UR27, URZ, UP0, !UPT ;  /* 0x0000001bff177290 */ /* 0x000fe400087fe4ff */
[----:B------:R-:W-:Y:S02]  /*25d0*/  UISETP.NE.AND UP0, UPT, UR7, UR25, UPT ;  /* 0x000000190700728c */ /* 0x000fe4000bf05270 */
[----:B------:R-:W-:-:S02]  /*25e0*/  ULEA UR5, UR6, UR13, 0x3 ;  /* 0x0000000d06057291 */ /* 0x000fc4000f8e18ff */
[----:B------:R-:W-:Y:S02]  /*25f0*/  ULOP3.LUT UR9, UR9, 0xfefffff8, URZ, 0xc0, !UPT ;  /* 0xfefffff809097892 */ /* 0x000fe4000f8ec0ff */
[----:B------:R-:W-:Y:S02]  /*2600*/  ULEA UR16, UR4, UR30, 0xb ;  /* 0x0000001e04107291 */ /* 0x000fe4000f8e58ff */
[----:B------:R-:W-:Y:S02]  /*2610*/  UIADD3 UR8, UPT, UPT, UR8, 0x3500, URZ ;  /* 0x0000350008087890 */ /* 0x000fe4000fffe0ff */
[----:B------:R-:W-:Y:S01]  /*2620*/  UIADD3.X UR15, UPT, UPT, URZ, UR27, URZ, UP1, !UPT ;  /* 0x0000001bff0f7290 */ /* 0x000fe20008ffe4ff */
[----:B------:R4:W1:Y:S01]  /*2630*/  SYNCS.PHASECHK.TRANS64.TRYWAIT P0, [UR5+0x118], R0 ;  /* 0x00011800ff0075a7 */ /* 0x0008620008001105 */
[----:B------:R-:W-:Y:S01]  /*2640*/  UPRMT UR4, URZ, 0x5410, UR24 ;  /* 0x00005410ff047896 */ /* 0x000fe20008000018 */
[----:B------:R-:W-:Y:S01]  /*2650*/  UMOV UR32, 0x0 ;  /* 0x0000000000207882 */ /* 0x000fe20000000000 */
[----:B------:R-:W-:Y:S01]  /*2660*/  UMOV UR33, 0x10000000 ;  /* 0x1000000000217882 */ /* 0x000fe20000000000 */
[----:B------:R-:W-:Y:S01]  /*2670*/  UMOV UR11, UR35 ;  /* 0x00000023000b7c82 */ /* 0x000fe20008000000 */
[----:B------:R-:W-:Y:S01]  /*2680*/  UMOV UR12, UR36 ;  /* 0x00000024000c7c82 */ /* 0x000fe20008000000 */
[----:B------:R-:W-:Y:S01]  /*2690*/  UMOV UR20, UR36 ;  /* 0x0000002400147c82 */ /* 0x000fe20008000000 */
[----:B------:R-:W-:Y:S01]  /*26a0*/  UMOV UR17, UR9 ;  /* 0x0000000900117c82 */ /* 0x000fe20008000000 */
[----:B------:R-:W-:Y:S01]  /*26b0*/  UMOV UR18, UR10 ;  /* 0x0000000a00127c82 */ /* 0x000fe20008000000 */
[----:B------:R-:W-:Y:S01]  /*26c0*/  UTMALDG.3D.2CTA [UR8], [UR14], desc[UR32] ;  /* 0x000020080e0075b4 */ /* 0x000fe20008211000 */
[----:B------:R2:W-:Y:S02]  /*26d0*/  UTMALDG.3D.MULTICAST.2CTA [UR16], [UR22], UR4, desc[UR32] ;  /* 0x00002010160073b4 */ /* 0x0005e40008211804 */
[----:B--2---:R-:W-:Y:S01]  /*26e0*/  UMOV UR4, UR6 ;  /* 0x0000000600047c82 */ /* 0x004fe20008000000 */
[----:B------:R-:W-:Y:S05]  /*26f0*/  BRA.U UP0, `(.L_x_39) ;  /* 0xfffffffd00487547 */ /* 0x000fea000b83ffff */
.L_x_33:
[C---:B------:R-:W-:Y:S01]  /*2700*/  LEA R3, R11.reuse, UR13, 0x3 ;  /* 0x0000000d0b037c11 */ /* 0x040fe2000f8e18ff */
[----:B------:R-:W-:Y:S01]  /*2710*/  NOP ;  /* 0x0000000000007918 */ /* 0x000fe20000000000 */
[----:B-1--4-:R-:W-:Y:S02]  /*2720*/  SHF.L.U32 R0, R10, 0x1f, RZ ;  /* 0x0000001f0a007819 */ /* 0x012fe400000006ff */
[----:B------:R-:W-:Y:S02]  /*2730*/  LEA R4, R11, UR13, 0x4 ;  /* 0x0000000d0b047c11 */ /* 0x000fe4000f8e20ff */
[----:B---3--:R-:W1:Y:S02]  /*2740*/  SYNCS.PHASECHK.TRANS64.TRYWAIT P0, [R3+URZ+0x270], R0 ;  /* 0x00027000030075a7 */ /* 0x008e6400080011ff */
[----:B-1----:R-:W-:Y:S05]  /*2750*/  @!P0 BRA `(.L_x_40) ;  /* 0x0000006c002c8947 */ /* 0x002fea0003800000 */
.L_x_168:
[----:B------:R-:W3:Y:S01]  /*2760*/  LDS.128 R4, [R4+0x300] ;  /* 0x0003000004047984 */ /* 0x000ee20000000c00 */
[----:B------:R-:W-:Y:S01]  /*2770*/  UISETP.GE.AND UP0, UPT, UR42, 0x1, UPT ;  /* 0x000000012a00788c */ /* 0x000fe2000bf06270 */
[----:B------:R-:W-:Y:S01]  /*2780*/  @!PT LDS RZ, [RZ] ;  /* 0x00000000fffff984 */ /* 0x000fe20000000800 */
[----:B------:R-:W-:Y:S01]  /*2790*/  @!PT LDS RZ, [RZ] ;  /* 0x00000000fffff984 */ /* 0x000fe20000000800 */
[----:B------:R-:W-:Y:S01]  /*27a0*/  @!PT LDS RZ, [RZ] ;  /* 0x00000000fffff984 */ /* 0x000fe20000000800 */
[----:B------:R-:W-:Y:S01]  /*27b0*/  @!PT LDS RZ, [RZ] ;  /* 0x00000000fffff984 */ /* 0x000fe20000000800 */
[----:B------:R4:W-:Y:S06]  /*27c0*/  MEMBAR.ALL.CTA ;  /* 0x0000000000007992 */ /* 0x0009ec0000008000 */
[----:B----4-:R-:W4:Y:S01]  /*27d0*/  FENCE.VIEW.ASYNC.S ;  /* 0x00000000000073c6 */ /* 0x010f220000000000 */
[----:B---3--:R-:W-:-:S13]  /*27e0*/  LOP3.LUT P0, RZ, R6, 0x1, RZ, 0xc0, !PT ;  /* 0x0000000106ff7812 */ /* 0x008fda000780c0ff */
[----:B----4-:R-:W-:Y:S01]  /*27f0*/  VOTEU.ANY UP1, P0 ;  /* 0x0000000000ff7886 */ /* 0x010fe20000020100 */
[----:B------:R-:W-:-:S13]  /*2800*/  PLOP3.LUT P0, PT, PT, PT, UP1, 0x80, 0x8 ;  /* 0x000000000008781c */ /* 0x000fda0003f0f018 */
[----:B-1----:R-:W-:Y:S02]  /*2810*/  @P0 LOP3.LUT R0, R5, 0xffff, RZ, 0xc0, !PT ;  /* 0x0000ffff05000812 */ /* 0x002fe400078ec0ff */
[----:B------:R-:W-:Y:S02]  /*2820*/  @P0 MOV R2, R4 ;  /* 0x0000000400020202 */ /* 0x000fe40000000f00 */
[----:B------:R-:W-:Y:S01]  /*2830*/  @P0 R2UR UR5, R0 ;  /* 0x00000000000502ca */ /* 0x000fe200000e0000 */
[----:B------:R-:W-:Y:S01]  /*2840*/  VIADD R0, R3, 0x280 ;  /* 0x0000028003007836 */ /* 0x000fe20000000000 */
[----:B------:R-:W-:Y:S02]  /*2850*/  @P0 SHF.R.U32.HI R4, RZ, 0x10, R5 ;  /* 0x00000010ff040819 */ /* 0x000fe40000011605 */
[----:B------:R-:W-:Y:S02]  /*2860*/  @P0 R2UR UR7, R2 ;  /* 0x00000000020702ca */ /* 0x000fe400000e0000 */
[----:B------:R-:W-:-:S02]  /*2870*/  PRMT R0, RZ, 0x654, R0 ;  /* 0x00000654ff007816 */ /* 0x000fc40000000000 */
[----:B------:R-:W-:Y:S02]  /*2880*/  @P0 R2UR UR4, R4 ;  /* 0x00000000040402ca */ /* 0x000fe400000e0000 */
[----:B------:R1:W-:Y:S03]  /*2890*/  SYNCS.ARRIVE.TRANS64.RED.A1T0 RZ, [R0+URZ], RZ ;  /* 0x000000ff00ff79a7 */ /* 0x0003e600081004ff */
[----:B------:R-:W-:-:S04]  /*28a0*/  @UP1 UMOV UR31, UR5 ;  /* 0x00000005001f1c82 */ /* 0x000fc80008000000 */
[----:B------:R-:W-:-:S04]  /*28b0*/  @UP1 UMOV UR37, UR7 ;  /* 0x0000000700251c82 */ /* 0x000fc80008000000 */
[----:B------:R-:W-:Y:S01]  /*28c0*/  @UP1 UMOV UR36, UR4 ;  /* 0x0000000400241c82 */ /* 0x000fe20008000000 */
[----:B------:R-:W-:Y:S05]  /*28d0*/  BRA.U !UP0, `(.L_x_41) ;  /* 0x0000000108d47547 */ /* 0x000fea000b800000 */
[----:B------:R-:W2:Y:S01]  /*28e0*/  LDCU.128 UR16, c[0x0][0xb10] ;  /* 0x00016200ff1077ac */ /* 0x000ea20008000c00 */
[----:B------:R-:W3:Y:S01]  /*28f0*/  LDCU UR12, c[0x0][0xb20] ;  /* 0x00016400ff0c77ac */ /* 0x000ee20008000800 */
[----:B------:R-:W4:Y:S01]  /*2900*/  LDCU UR20, c[0x0][0xb0c] ;  /* 0x00016180ff1477ac */ /* 0x000f220008000800 */
[----:B------:R-:W1:Y:S01]  /*2910*/  LDCU.64 UR8, c[0x0][0xb28] ;  /* 0x00016500ff0877ac */ /* 0x000e620008000a00 */
[----:B------:R-:W-:Y:S02]  /*2920*/  UISETP.NE.AND UP3, UPT, UR42, 0x1, UPT ;  /* 0x000000012a00788c */ /* 0x000fe4000bf65270 */
[----:B--2---:R-:W-:Y:S02]  /*2930*/  UIMAD.WIDE.U32 UR10, UR38, UR19, URZ ;  /* 0x00000013260a72a5 */ /* 0x004fe4000f8e00ff */
[----:B------:R-:W-:Y:S02]  /*2940*/  UIMAD.WIDE.U32 UR4, UR39, UR16, URZ ;  /* 0x00000010270472a5 */ /* 0x000fe4000f8e00ff */
[----:B------:R-:W-:-:S02]  /*2950*/  UISETP.NE.AND UP0, UPT, UR18, 0x1, UPT ;  /* 0x000000011200788c */ /* 0x000fc4000bf05270 */
[----:B------:R-:W-:Y:S01]  /*2960*/  UIMAD.WIDE.U32 UR22, UR31, UR19, URZ ;  /* 0x000000131f1672a5 */ /* 0x000fe2000f8e00ff */
[----:B------:R-:W-:Y:S02]  /*2970*/  UMOV UR10, UR11 ;  /* 0x0000000b000a7c82 */ /* 0x000fe40008000000 */
[----:B------:R-:W-:Y:S01]  /*2980*/  UMOV UR4, UR5 ;  /* 0x0000000500047c82 */ /* 0x000fe20008000000 */
[----:B---3--:R-:W-:Y:S02]  /*2990*/  USHF.R.U32.HI UR10, URZ, UR12, UR10 ;  /* 0x0000000cff0a7299 */ /* 0x008fe4000801160a */
[----:B----4-:R-:W-:Y:S02]  /*29a0*/  UISETP.NE.AND UP2, UPT, UR20, 0x1, UPT ;  /* 0x000000011400788c */ /* 0x010fe4000bf45270 */
[----:B------:R-:W-:Y:S02]  /*29b0*/  USHF.R.U32.HI UR4, URZ, UR17, UR4 ;  /* 0x00000011ff047299 */ /* 0x000fe40008011604 */
[----:B------:R-:W-:-:S02]  /*29c0*/  USEL UR5, UR38, UR10, !UP0 ;  /* 0x0000000a26057287 */ /* 0x000fc4000c000000 */
[----:B------:R-:W-:Y:S02]  /*29d0*/  USEL UR7, UR39, UR4, !UP2 ;  /* 0x0000000427077287 */ /* 0x000fe4000d000000 */
[----:B-1----:R-:W-:Y:S01]  /*29e0*/  UIMAD.WIDE.U32 UR10, UR5, UR8, URZ ;  /* 0x00000008050a72a5 */ /* 0x002fe2000f8e00ff */
[----:B------:R-:W-:Y:S01]  /*29f0*/  UMOV UR4, UR23 ;  /* 0x0000001700047c82 */ /* 0x000fe20008000000 */
[----:B------:R-:W-:Y:S02]  /*2a00*/  UIMAD.WIDE.U32 UR14, UR37, UR16, URZ ;  /* 0x00000010250e72a5 */ /* 0x000fe4000f8e00ff */
[----:B------:R-:W-:-:S03]  /*2a10*/  UIMAD.WIDE.U32 UR22, UR7, UR8, URZ ;  /* 0x00000008071672a5 */ /* 0x000fc6000f8e00ff */
[----:B------:R-:W-:Y:S01]  /*2a20*/  UMOV UR10, UR11 ;  /* 0x0000000b000a7c82 */ /* 0x000fe20008000000 */
[----:B------:R-:W-:Y:S02]  /*2a30*/  USHF.R.U32.HI UR4, URZ, UR12, UR4 ;  /* 0x0000000cff047299 */ /* 0x000fe40008011604 */
[----:B------:R-:W-:Y:S01]  /*2a40*/  @UP3 USHF.R.U32.HI UR5, URZ, UR9, UR10 ;  /* 0x00000009ff053299 */ /* 0x000fe2000801160a */
[----:B------:R-:W-:Y:S01]  /*2a50*/  UMOV UR14, UR15 ;  /* 0x0000000f000e7c82 */ /* 0x000fe20008000000 */
[----:B------:R-:W-:Y:S01]  /*2a60*/  UMOV UR22, UR23 ;  /* 0x0000001700167c82 */ /* 0x000fe20008000000 */
[----:B------:R-:W-:Y:S02]  /*2a70*/  USHF.R.U32.HI UR17, URZ, UR17, UR14 ;  /* 0x00000011ff117299 */ /* 0x000fe4000801160e */
[----:B------:R-:W-:Y:S02]  /*2a80*/  USEL UR4, UR31, UR4, !UP0 ;  /* 0x000000041f047287 */ /* 0x000fe4000c000000 */
[----:B------:R-:W-:-:S02]  /*2a90*/  @UP3 USHF.R.U32.HI UR7, URZ, UR9, UR22 ;  /* 0x00000009ff073299 */ /* 0x000fc40008011616 */
[----:B------:R-:W-:Y:S02]  /*2aa0*/  UIMAD UR10, UR42, UR5, URZ ;  /* 0x000000052a0a72a4 */ /* 0x000fe4000f8e02ff */
[----:B------:R-:W-:Y:S02]  /*2ab0*/  USEL UR5, UR37, UR17, !UP2 ;  /* 0x0000001125057287 */ /* 0x000fe4000d000000 */
[----:B------:R-:W-:Y:S02]  /*2ac0*/  UIMAD UR12, UR42, UR7, URZ ;  /* 0x000000072a0c72a4 */ /* 0x000fe4000f8e02ff */
[----:B------:R-:W-:Y:S02]  /*2ad0*/  UISETP.GE.AND UP0, UPT, UR4, UR10, UPT ;  /* 0x0000000a0400728c */ /* 0x000fe4000bf06270 */
[----:B------:R-:W-:Y:S02]  /*2ae0*/  UIMAD.WIDE.U32 UR10, UR4, UR8, URZ ;  /* 0x00000008040a72a5 */ /* 0x000fe4000f8e00ff */
[----:B------:R-:W-:-:S02]  /*2af0*/  UISETP.GE.OR UP0, UPT, UR5, UR12, UP0 ;  /* 0x0000000c0500728c */ /* 0x000fc40008706670 */
[----:B------:R-:W-:Y:S02]  /*2b00*/  UIMAD.WIDE.U32 UR14, UR5, UR8, URZ ;  /* 0x00000008050e72a5 */ /* 0x000fe4000f8e00ff */
[----:B------:R-:W-:Y:S01]  /*2b10*/  UIADD3 UR12, UPT, UPT, -UR5, URZ, URZ ;  /* 0x000000ff050c7290 */ /* 0x000fe2000fffe1ff */
[----:B------:R-:W-:Y:S01]  /*2b20*/  UMOV UR10, UR11 ;  /* 0x0000000b000a7c82 */ /* 0x000fe20008000000 */
[----:B------:R-:W-:Y:S02]  /*2b30*/  UIADD3 UR11, UPT, UPT, -UR4, URZ, URZ ;  /* 0x000000ff040b7290 */ /* 0x000fe4000fffe1ff */
[----:B------:R-:W-:-:S03]  /*2b40*/  USHF.R.U32.HI UR10, URZ, UR9, UR10 ;  /* 0x00000009ff0a7299 */ /* 0x000fc6000801160a */
[----:B------:R-:W-:Y:S01]  /*2b50*/  @!UP0 UMOV UR8, UR15 ;  /* 0x0000000f00088c82 */ /* 0x000fe20008000000 */
[----:B------:R-:W-:Y:S02]  /*2b60*/  UIMAD UR11, UR18, UR11, UR31 ;  /* 0x0000000b120b72a4 */ /* 0x000fe4000f8e021f */
[----:B------:R-:W-:Y:S02]  /*2b70*/  USEL UR10, UR4, UR10, !UP3 ;  /* 0x0000000a040a7287 */ /* 0x000fe4000d800000 */
[----:B------:R-:W-:Y:S02]  /*2b80*/  @!UP0 USHF.R.U32.HI UR8, URZ, UR9, UR8 ;  /* 0x00000009ff088299 */ /* 0x000fe40008011608 */
[----:B------:R-:W-:Y:S02]  /*2b90*/  UIADD3 UR9, UPT, UPT, -UR10, URZ, URZ ;  /* 0x000000ff0a097290 */ /* 0x000fe4000fffe1ff */
[----:B------:R-:W-:Y:S02]  /*2ba0*/  @!UP0 USEL UR8, UR5, UR8, !UP3 ;  /* 0x0000000805088287 */ /* 0x000fe4000d800000 */
[----:B------:R-:W-:-:S02]  /*2bb0*/  UIMAD UR9, UR42, UR9, UR4 ;  /* 0x000000092a0972a4 */ /* 0x000fc4000f8e0204 */
[----:B------:R-:W-:Y:S02]  /*2bc0*/  @!UP0 UIADD3 UR10, UPT, UPT, UR10, -UR8, URZ ;  /* 0x800000080a0a8290 */ /* 0x000fe4000fffe0ff */
[----:B------:R-:W-:Y:S02]  /*2bd0*/  @!UP0 UIMAD UR8, UR9, UR7, UR8 ;  /* 0x00000007090882a4 */ /* 0x000fe4000f8e0208 */
[----:B------:R-:W-:Y:S02]  /*2be0*/  @!UP0 UIMAD UR4, UR42, UR10, UR5 ;  /* 0x0000000a2a0482a4 */ /* 0x000fe4000f8e0205 */
[----:B------:R-:W-:Y:S02]  /*2bf0*/  UIMAD UR7, UR20, UR12, UR37 ;  /* 0x0000000c140772a4 */ /* 0x000fe4000f8e0225 */
[----:B------:R-:W-:Y:S01]  /*2c00*/  UIMAD UR31, UR4, UR18, UR11 ;  /* 0x00000012041f72a4 */ /* 0x000fe2000f8e020b */
[----:B------:R-:W-:Y:S02]  /*2c10*/  @!UP0 UMOV UR5, UR8 ;  /* 0x0000000800058c82 */ /* 0x000fe40008000000 */
[----:B------:R-:W-:-:S12]  /*2c20*/  UIMAD UR37, UR5, UR20, UR7 ;  /* 0x00000014052572a4 */ /* 0x000fd8000f8e0207 */
.L_x_41:
[----:B------:R-:W3:Y:S02]  /*2c30*/  LDCU UR4, c[0x0][0xb30] ;  /* 0x00016600ff0477ac */ /* 0x000ee40008000800 */
[----:B---3--:R-:W-:-:S09]  /*2c40*/  UISETP.NE.AND UP0, UPT, UR4, 0x1, UPT ;  /* 0x000000010400788c */ /* 0x008fd2000bf05270 */
[----:B------:R-:W-:Y:S05]  /*2c50*/  BRA.U UP0, `(.L_x_42) ;  /* 0x0000000100447547 */ /* 0x000fea000b800000 */
[----:B------:R-:W3:Y:S01]  /*2c60*/  LDCU.128 UR16, c[0x0][0xb10] ;  /* 0x00016200ff1077ac */ /* 0x000ee20008000c00 */
[----:B------:R-:W4:Y:S01]  /*2c70*/  LDCU UR10, c[0x0][0xb0c] ;  /* 0x00016180ff0a77ac */ /* 0x000f220008000800 */
[----:B------:R-:W1:Y:S01]  /*2c80*/  LDCU UR7, c[0x0][0xb20] ;  /* 0x00016400ff0777ac */ /* 0x000e620008000800 */
[----:B---3--:R-:W-:Y:S02]  /*2c90*/  UIMAD.WIDE.U32 UR8, UR37, UR16, URZ ;  /* 0x00000010250872a5 */ /* 0x008fe4000f8e00ff */
[----:B------:R-:W-:Y:S02]  /*2ca0*/  UIMAD.WIDE.U32 UR4, UR31, UR19, URZ ;  /* 0x000000131f0472a5 */ /* 0x000fe4000f8e00ff */
[----:B----4-:R-:W-:Y:S02]  /*2cb0*/  UISETP.NE.AND UP2, UPT, UR10, 0x1, UPT ;  /* 0x000000010a00788c */ /* 0x010fe4000bf45270 */
[----:B------:R-:W-:Y:S01]  /*2cc0*/  UISETP.NE.AND UP0, UPT, UR18, 0x1, UPT ;  /* 0x000000011200788c */ /* 0x000fe2000bf05270 */
[----:B------:R-:W-:-:S02]  /*2cd0*/  UMOV UR8, UR9 ;  /* 0x0000000900087c82 */ /* 0x000fc40008000000 */
[----:B------:R-:W-:Y:S01]  /*2ce0*/  UMOV UR4, UR5 ;  /* 0x0000000500047c82 */ /* 0x000fe20008000000 */
[----:B------:R-:W-:Y:S02]  /*2cf0*/  USHF.R.U32.HI UR17, URZ, UR17, UR8 ;  /* 0x00000011ff117299 */ /* 0x000fe40008011608 */
[----:B-1----:R-:W-:Y:S02]  /*2d00*/  USHF.R.U32.HI UR4, URZ, UR7, UR4 ;  /* 0x00000007ff047299 */ /* 0x002fe40008011604 */
[----:B------:R-:W-:Y:S02]  /*2d10*/  USEL UR5, UR37, UR17, !UP2 ;  /* 0x0000001125057287 */ /* 0x000fe4000d000000 */
[----:B------:R-:W-:-:S04]  /*2d20*/  USEL UR4, UR31, UR4, !UP0 ;  /* 0x000000041f047287 */ /* 0x000fc8000c000000 */
[----:B------:R-:W-:Y:S02]  /*2d30*/  UIADD3 UR7, UPT, UPT, UR5, -UR4, URZ ;  /* 0x8000000405077290 */ /* 0x000fe4000fffe0ff */
[----:B------:R-:W-:Y:S02]  /*2d40*/  UIADD3 UR4, UPT, UPT, -UR5, UR4, URZ ;  /* 0x0000000405047290 */ /* 0x000fe4000fffe1ff */
[----:B------:R-:W-:Y:S02]  /*2d50*/  UIMAD UR31, UR7, UR18, UR31 ;  /* 0x00000012071f72a4 */ /* 0x000fe4000f8e021f */
[----:B------:R-:W-:-:S12]  /*2d60*/  UIMAD UR37, UR4, UR10, UR37 ;  /* 0x0000000a042572a4 */ /* 0x000fd8000f8e0225 */
.L_x_42:
[----:B------:R-:W-:Y:S01]  /*2d70*/  VIADD R11, R11, 0x1 ;  /* 0x000000010b0b7836 */ /* 0x000fe20000000000 */
[----:B------:R-:W-:Y:S02]  /*2d80*/  R2UR UR5, R51 ;  /* 0x00000000330572ca */ /* 0x000fe400000e0000 */
[----:B------:R-:W-:Y:S02]  /*2d90*/  R2UR UR4, R50 ;  /* 0x00000000320472ca */ /* 0x000fe400000e0000 */
[C---:B------:R-:W-:Y:S02]  /*2da0*/  ISETP.NE.AND P0, PT, R11.reuse, 0x2, PT ;  /* 0x000000020b00780c */ /* 0x040fe40003f05270 */
[----:B------:R-:W-:Y:S02]  /*2db0*/  PLOP3.LUT P1, PT, PT, PT, PT, 0x80, 0x8 ;  /* 0x000000000008781c */ /* 0x000fe40003f2f070 */
[----:B-1----:R-:W-:Y:S02]  /*2dc0*/  SEL R0, RZ, 0x1, P0 ;  /* 0x00000001ff007807 */ /* 0x002fe40000000000 */
[----:B------:R-:W-:-:S02]  /*2dd0*/  SEL R11, R11, RZ, P0 ;  /* 0x000000ff0b0b7207 */ /* 0x000fc40000000000 */
[----:B------:R-:W-:Y:S01]  /*2de0*/  LOP3.LUT R10, R10, R0, RZ, 0x3c, !PT ;  /* 0x000000000a0a7212 */ /* 0x000fe200078e3cff */
[----:B------:R-:W-:Y:S02]  /*2df0*/  UIADD3 UR32, UPT, UPT, UR37, UR5, URZ ;  /* 0x0000000525207290 */ /* 0x000fe4000fffe0ff */
[----:B------:R-:W-:Y:S01]  /*2e00*/  UIADD3 UR33, UPT, UPT, UR31, UR4, URZ ;  /* 0x000000041f217290 */ /* 0x000fe2000fffe0ff */
[----:B------:R-:W-:Y:S11]  /*2e10*/  BRA.U UP1, `(.L_x_43) ;  /* 0xfffffff101387547 */ /* 0x000ff6000b83ffff */
[----:B------:R-:W-:Y:S01]  /*2e20*/  UIADD3 UR13, UPT, UPT, UR13, 0x118, URZ ;  /* 0x000001180d0d7890 */ /* 0x000fe2000fffe0ff */
[----:B------:R-:W-:-:S03]  /*2e30*/  SHF.L.U32 R2, R12, 0x1f, RZ ;  /* 0x0000001f0c027819 */ /* 0x000fc600000006ff */
[----:B------:R-:W-:-:S09]  /*2e40*/  ULEA UR4, UR6, UR13, 0x3 ;  /* 0x0000000d06047291 */ /* 0x000fd2000f8e18ff */
[----:B------:R-:W1:Y:S02]  /*2e50*/  SYNCS.PHASECHK.TRANS64.TRYWAIT P0, [UR4], R2 ;  /* 0x00000002ff0075a7 */ /* 0x000e640008001104 */
[----:B-1----:R-:W-:Y:S05]  /*2e60*/  @!P0 BRA `(.L_x_44) ;  /* 0x00000064007c8947 */ /* 0x002fea0003800000 */
.L_x_170:
[----:B------:R-:W-:-:S04]  /*2e70*/  UIADD3 UR4, UPT, UPT, UR6, 0x1, URZ ;  /* 0x0000000106047890 */ /* 0x000fc8000fffe0ff */
[----:B------:R-:W-:-:S04]  /*2e80*/  UISETP.NE.AND UP0, UPT, UR4, 0x23, UPT ;  /* 0x000000230400788c */ /* 0x000fc8000bf05270 */
[----:B------:R-:W-:Y:S02]  /*2e90*/  USEL UR6, URZ, 0x1, UP0 ;  /* 0x00000001ff067887 */ /* 0x000fe40008000000 */
[----:B------:R-:W-:-:S04]  /*2ea0*/  USEL UR4, UR4, URZ, UP0 ;  /* 0x000000ff04047287 */ /* 0x000fc80008000000 */
[----:B------:R-:W-:Y:S01]  /*2eb0*/  ULEA UR5, UR4, UR13, 0x3 ;  /* 0x0000000d04057291 */ /* 0x000fe2000f8e18ff */
[----:B-1----:R-:W-:-:S04]  /*2ec0*/  LOP3.LUT R2, R12, UR6, RZ, 0x3c, !PT ;  /* 0x000000060c027c12 */ /* 0x002fc8000f8e3cff */
[----:B------:R-:W-:-:S04]  /*2ed0*/  SHF.L.U32 R3, R2, 0x1f, RZ ;  /* 0x0000001f02037819 */ /* 0x000fc800000006ff */
[----:B------:R-:W1:Y:S02]  /*2ee0*/  SYNCS.PHASECHK.TRANS64.TRYWAIT P0, [UR5], R3 ;  /* 0x00000003ff0075a7 */ /* 0x000e640008001105 */
[----:B-1----:R-:W-:Y:S05]  /*2ef0*/  @!P0 BRA `(.L_x_45) ;  /* 0x0000006400708947 */ /* 0x002fea0003800000 */
.L_x_172:
[----:B------:R-:W-:-:S04]  /*2f00*/  UIADD3 UR4, UPT, UPT, UR4, 0x1, URZ ;  /* 0x0000000104047890 */ /* 0x000fc8000fffe0ff */
[----:B------:R-:W-:-:S04]  /*2f10*/  UISETP.NE.AND UP0, UPT, UR4, 0x23, UPT ;  /* 0x000000230400788c */ /* 0x000fc8000bf05270 */
[----:B------:R-:W-:Y:S02]  /*2f20*/  USEL UR6, URZ, 0x1, UP0 ;  /* 0x00000001ff067887 */ /* 0x000fe40008000000 */
[----:B------:R-:W-:-:S04]  /*2f30*/  USEL UR4, UR4, URZ, UP0 ;  /* 0x000000ff04047287 */ /* 0x000fc80008000000 */
[----:B------:R-:W-:Y:S01]  /*2f40*/  ULEA UR5, UR4, UR13, 0x3 ;  /* 0x0000000d04057291 */ /* 0x000fe2000f8e18ff */
[----:B------:R-:W-:-:S04]  /*2f50*/  LOP3.LUT R2, R2, UR6, RZ, 0x3c, !PT ;  /* 0x0000000602027c12 */ /* 0x000fc8000f8e3cff */
[----:B-1----:R-:W-:-:S04]  /*2f60*/  SHF.L.U32 R3, R2, 0x1f, RZ ;  /* 0x0000001f02037819 */ /* 0x002fc800000006ff */
[----:B------:R-:W1:Y:S02]  /*2f70*/  SYNCS.PHASECHK.TRANS64.TRYWAIT P0, [UR5], R3 ;  /* 0x00000003ff0075a7 */ /* 0x000e640008001105 */
[----:B-1----:R-:W-:Y:S05]  /*2f80*/  @!P0 BRA `(.L_x_46) ;  /* 0x0000006400648947 */ /* 0x002fea0003800000 */
.L_x_174:
        /* <DEDUP_REMOVED lines=9> */
.L_x_176:
        /* <DEDUP_REMOVED lines=9> */
.L_x_178:
        /* <DEDUP_REMOVED lines=9> */
.L_x_180:
        /* <DEDUP_REMOVED lines=9> */
.L_x_182:
        /* <DEDUP_REMOVED lines=9> */
.L_x_184:
        /* <DEDUP_REMOVED lines=9> */
.L_x_186:
        /* <DEDUP_REMOVED lines=9> */
.L_x_188:
        /* <DEDUP_REMOVED lines=9> */
.L_x_190:
        /* <DEDUP_REMOVED lines=9> */
.L_x_192:
        /* <DEDUP_REMOVED lines=9> */
.L_x_194:
        /* <DEDUP_REMOVED lines=9> */
.L_x_196:
        /* <DEDUP_REMOVED lines=9> */
.L_x_198:
        /* <DEDUP_REMOVED lines=9> */
.L_x_200:
        /* <DEDUP_REMOVED lines=9> */
.L_x_202:
        /* <DEDUP_REMOVED lines=9> */
.L_x_204:
        /* <DEDUP_REMOVED lines=9> */
.L_x_206:
        /* <DEDUP_REMOVED lines=9> */
.L_x_208:
        /* <DEDUP_REMOVED lines=9> */
.L_x_210:
        /* <DEDUP_REMOVED lines=9> */
.L_x_212:
        /* <DEDUP_REMOVED lines=9> */
.L_x_214:
        /* <DEDUP_REMOVED lines=9> */
.L_x_216:
        /* <DEDUP_REMOVED lines=9> */
.L_x_218:
        /* <DEDUP_REMOVED lines=9> */
.L_x_220:
        /* <DEDUP_REMOVED lines=9> */
.L_x_222:
        /* <DEDUP_REMOVED lines=9> */
.L_x_224:
        /* <DEDUP_REMOVED lines=9> */
.L_x_226:
        /* <DEDUP_REMOVED lines=9> */
.L_x_228:
        /* <DEDUP_REMOVED lines=9> */
.L_x_230:
        /* <DEDUP_REMOVED lines=9> */
.L_x_232:
        /* <DEDUP_REMOVED lines=9> */
.L_x_234:
        /* <DEDUP_REMOVED lines=9> */
.L_x_236:
[----:B------:R-:W-:-:S04]  /*4100*/  UIADD3 UR4, UPT, UPT, UR4, 0x1, URZ ;  /* 0x0000000104047890 */ /* 0x000fc8000fffe0ff */
[----:B------:R-:W-:-:S04]  /*4110*/  UISETP.NE.AND UP0, UPT, UR4, 0x23, UPT ;  /* 0x000000230400788c */ /* 0x000fc8000bf05270 */
[----:B------:R-:W-:Y:S02]  /*4120*/  USEL UR5, URZ, 0x1, UP0 ;  /* 0x00000001ff057887 */ /* 0x000fe40008000000 */
[----:B------:R-:W-:-:S04]  /*4130*/  USEL UR4, UR4, URZ, UP0 ;  /* 0x000000ff04047287 */ /* 0x000fc80008000000 */
[----:B------:R-:W-:Y:S01]  /*4140*/  ULEA UR4, UR4, UR13, 0x3 ;  /* 0x0000000d04047291 */ /* 0x000fe2000f8e18ff */
[----:B------:R-:W-:-:S04]  /*4150*/  LOP3.LUT R2, R2, UR5, RZ, 0x3c, !PT ;  /* 0x0000000502027c12 */ /* 0x000fc8000f8e3cff */
[----:B------:R-:W-:Y:S01]  /*4160*/  SHF.L.U32 R2, R2, 0x1f, RZ ;  /* 0x0000001f02027819 */ /* 0x000fe200000006ff */
[----:B-1----:R-:W-:-:S07]  /*4170*/  IMAD.U32 R0, RZ, RZ, UR4 ;  /* 0x00000004ff007e24 */ /* 0x002fce000f8e00ff */
.L_x_78:
[----:B-1----:R1:W3:Y:S02]  /*4180*/  SYNCS.PHASECHK.TRANS64.TRYWAIT P0, [R0+URZ], R2 ;  /* 0x00000002000075a7 */ /* 0x0022e400080011ff */
[----:B---3--:R-:W-:Y:S05]  /*4190*/  @!P0 NANOSLEEP.SYNCS 0x989680 ;  /* 0x009896800000895d */ /* 0x008fea0003900000 */
[----:B------:R-:W3:Y:S02]  /*41a0*/  @!P0 SYNCS.PHASECHK.TRANS64 P0, [R0+URZ], R2 ;  /* 0x00000002000085a7 */ /* 0x000ee400080010ff */
[----:B--23--:R-:W-:Y:S05]  /*41b0*/  @P0 EXIT ;  /* 0x000000000000094d */ /* 0x00cfea0003800000 */
[----:B------:R-:W-:Y:S05]  /*41c0*/  BRA `(.L_x_78) ;  /* 0xfffffffc00ec7947 */ /* 0x000fea000383ffff */
.L_x_23:
[----:B------:R-:W2:Y:S02]  /*41d0*/  S2UR UR4, SR_CgaCtaId ;  /* 0x00000000000479c3 */ /* 0x000ea40000008800 */
[----:B--2---:R-:W-:-:S04]  /*41e0*/  UISETP.NE.AND UP0, UPT, UR4, URZ, UPT ;  /* 0x000000ff0400728c */ /* 0x004fc8000bf05270 */
[----:B------:R-:W-:-:S09]  /*41f0*/  UISETP.NE.OR UP0, UPT, UR20, 0x1, UP0 ;  /* 0x000000011400788c */ /* 0x000fd20008705670 */
[----:B------:R-:W-:Y:S05]  /*4200*/  BRA.U UP0, `(.L_x_79) ;  /* 0x00000005004c7547 */ /* 0x000fea000b800000 */
[----:B------:R-:W2:Y:S01]  /*4210*/  S2UR UR5, SR_CgaCtaId ;  /* 0x00000000000579c3 */ /* 0x000ea20000008800 */
[----:B------:R-:W-:Y:S01]  /*4220*/  UMOV UR4, 0x400 ;  /* 0x0000040000047882 */ /* 0x000fe20000000000 */
[----:B------:R-:W-:Y:S01]  /*4230*/  ISETP.GE.U32.AND P2, PT, R3, 0x8, PT ;  /* 0x000000080300780c */ /* 0x000fe20003f46070 */
[----:B------:R-:W-:Y:S01]  /*4240*/  IMAD.MOV.U32 R12, RZ, RZ, 0x1 ;  /* 0x00000001ff0c7424 */ /* 0x000fe200078e00ff */
[----:B------:R-:W-:Y:S02]  /*4250*/  CS2R R10, SRZ ;  /* 0x00000000000a7805 */ /* 0x000fe4000001ff00 */
[----:B------:R-:W-:Y:S01]  /*4260*/  CS2R R8, SRZ ;  /* 0x0000000000087805 */ /* 0x000fe2000001ff00 */
[----:B--2---:R-:W-:-:S03]  /*4270*/  ULEA UR6, UR5, UR4, 0x18 ;  /* 0x0000000405067291 */ /* 0x004fc6000f8ec0ff */
[----:B------:R-:W-:-:S09]  /*4280*/  UMOV UR5, URZ ;  /* 0x000000ff00057c82 */ /* 0x000fd20008000000 */
.L_x_83:
[----:B------:R-:W-:Y:S02]  /*4290*/  LEA R0, R8, UR6, 0x3 ;  /* 0x0000000608007c11 */ /* 0x000fe4000f8e18ff */
[----:B------:R-:W-:-:S03]  /*42a0*/  SHF.L.U32 R4, R9, 0x1f, RZ ;  /* 0x0000001f09047819 */ /* 0x000fc600000006ff */
[----:B------:R-:W-:Y:S01]  /*42b0*/  VIADD R5, R0, 0x2e0 ;  /* 0x000002e000057836 */ /* 0x000fe20000000000 */
[----:B------:R-:W2:Y:S02]  /*42c0*/  SYNCS.PHASECHK.TRANS64.TRYWAIT P0, [R0+URZ+0x2d0], R4 ;  /* 0x0002d004000075a7 */ /* 0x000ea400080011ff */
[----:B--2---:R-:W-:Y:S05]  /*42d0*/  @!P0 BRA `(.L_x_80) ;  /* 0x0000005c00908947 */ /* 0x004fea0003800000 */
.L_x_237:
[----:B------:R-:W-:Y:S01]  /*42e0*/  ULEA UR4, UR5, UR6, 0x3 ;  /* 0x0000000605047291 */ /* 0x000fe2000f8e18ff */
[----:B--2---:R-:W-:Y:S01]  /*42f0*/  PRMT R0, RZ, 0x654, R5 ;  /* 0x00000654ff007816 */ /* 0x004fe20000000005 */
[----:B------:R-:W-:Y:S01]  /*4300*/  @!P2 IMAD.MOV.U32 R4, RZ, RZ, 0x10 ;  /* 0x00000010ff04a424 */ /* 0x000fe200078e00ff */
[----:B------:R-:W-:Y:S01]  /*4310*/  SHF.L.U32 R5, R12, 0x1f, RZ ;  /* 0x0000001f0c057819 */ /* 0x000fe200000006ff */
[----:B------:R-:W-:Y:S01]  /*4320*/  UIADD3 UR7, UPT, UPT, UR4, 0x270, URZ ;  /* 0x0000027004077890 */ /* 0x000fe2000fffe0ff */
[----:B------:R2:W-:Y:S05]  /*4330*/  SYNCS.ARRIVE.TRANS64.RED.A1T0 RZ, [R0+URZ], RZ ;  /* 0x000000ff00ff79a7 */ /* 0x0005ea00081004ff */
[----:B------:R-:W-:Y:S01]  /*4340*/  IMAD.U32 R6, RZ, RZ, UR7 ;  /* 0x00000007ff067e24 */ /* 0x000fe2000f8e00ff */
[----:B------:R-:W3:Y:S04]  /*4350*/  SYNCS.PHASECHK.TRANS64.TRYWAIT P0, [UR4+0x280], R5 ;  /* 0x00028005ff0075a7 */ /* 0x000ee80008001104 */
[----:B------:R-:W-:Y:S01]  /*4360*/  PRMT R6, R3, 0x654, R6 ;  /* 0x0000065403067816 */ /* 0x000fe20000000006 */
[----:B--23--:R-:W-:Y:S06]  /*4370*/  @!P0 BRA `(.L_x_81) ;  /* 0x0000005c007c8947 */ /* 0x00cfec0003800000 */
.L_x_239:
[----:B------:R-:W-:Y:S01]  /*4380*/  ULEA UR8, UR5, UR6, 0x4 ;  /* 0x0000000605087291 */ /* 0x000fe2000f8e20ff */
[----:B------:R-:W-:Y:S01]  /*4390*/  SEL R2, R6, R2, !P2 ;  /* 0x0000000206027207 */ /* 0x000fe20005000000 */
[----:B------:R-:W-:Y:S01]  /*43a0*/  UIADD3 UR9, UPT, UPT, UR4, 0x270, URZ ;  /* 0x0000027004097890 */ /* 0x000fe2000fffe0ff */
[----:B--2---:R-:W-:Y:S01]  /*43b0*/  LEA R0, R11, UR6, 0x3 ;  /* 0x000000060b007c11 */ /* 0x004fe2000f8e18ff */
[----:B------:R-:W-:Y:S01]  /*43c0*/  UIADD3 UR8, UPT, UPT, UR8, 0x300, URZ ;  /* 0x0000030008087890 */ /* 0x000fe2000fffe0ff */
[----:B------:R2:W-:Y:S01]  /*43d0*/  @!P2 SYNCS.ARRIVE.TRANS64.RED RZ, [R2+URZ], R4 ;  /* 0x0000000402ffa9a7 */ /* 0x0005e200080004ff */
[----:B------:R-:W-:Y:S01]  /*43e0*/  UIADD3 UR4, UPT, UPT, UR5, 0x1, URZ ;  /* 0x0000000105047890 */ /* 0x000fe2000fffe0ff */
[----:B------:R-:W-:-:S03]  /*43f0*/  VIADD R8, R8, 0x1 ;  /* 0x0000000108087836 */ /* 0x000fc60000000000 */
[----:B------:R-:W-:Y:S02]  /*4400*/  UISETP.NE.AND UP0, UPT, UR4, 0x2, UPT ;  /* 0x000000020400788c */ /* 0x000fe4000bf05270 */
[----:B------:R-:W-:Y:S01]  /*4410*/  ISETP.NE.AND P0, PT, R8, 0x2, PT ;  /* 0x000000020800780c */ /* 0x000fe20003f05270 */
[----:B------:R-:W-:Y:S06]  /*4420*/  UGETNEXTWORKID.BROADCAST [UR8], [UR9] ;  /* 0x00000000080073ca */ /* 0x000fec0008000100 */
[----:B------:R-:W-:Y:S02]  /*4430*/  USEL UR7, URZ, 0x1, UP0 ;  /* 0x00000001ff077887 */ /* 0x000fe40008000000 */
[----:B------:R-:W-:-:S04]  /*4440*/  USEL UR5, UR4, URZ, UP0 ;  /* 0x000000ff04057287 */ /* 0x000fc80008000000 */
[----:B------:R-:W-:Y:S02]  /*4450*/  LOP3.LUT R12, R12, UR7, RZ, 0x3c, !PT ;  /* 0x000000070c0c7c12 */ /* 0x000fe4000f8e3cff */
[----:B--2---:R-:W-:-:S04]  /*4460*/  SHF.L.U32 R4, R10, 0x1f, RZ ;  /* 0x0000001f0a047819 */ /* 0x004fc800000006ff */
[----:B------:R-:W2:Y:S02]  /*4470*/  SYNCS.PHASECHK.TRANS64.TRYWAIT P1, [R0+URZ+0x270], R4 ;  /* 0x00027004000075a7 */ /* 0x000ea400080211ff */
[----:B--2---:R-:W-:Y:S05]  /*4480*/  @!P1 BRA `(.L_x_82) ;  /* 0x0000005c00509947 */ /* 0x004fea0003800000 */
.L_x_240:
[C---:B--2---:R-:W-:Y:S01]  /*4490*/  LEA R4, R11.reuse, UR6, 0x4 ;  /* 0x000000060b047c11 */ /* 0x044fe2000f8e20ff */
[----:B------:R-:W-:Y:S01]  /*44a0*/  VIADD R0, R0, 0x280 ;  /* 0x0000028000007836 */ /* 0x000fe20000000000 */
[----:B------:R-:W-:Y:S01]  /*44b0*/  SEL R8, R8, RZ, P0 ;  /* 0x000000ff08087207 */ /* 0x000fe20000000000 */
[----:B------:R-:W-:-:S03]  /*44c0*/  VIADD R11, R11, 0x1 ;  /* 0x000000010b0b7836 */ /* 0x000fc60000000000 */
[----:B------:R-:W2:Y:S01]  /*44d0*/  LDS.128 R4, [R4+0x300] ;  /* 0x0003000004047984 */ /* 0x000ea20000000c00 */
[----:B------:R-:W-:Y:S02]  /*44e0*/  PRMT R0, RZ, 0x654, R0 ;  /* 0x00000654ff007816 */ /* 0x000fe40000000000 */
[C---:B------:R-:W-:Y:S01]  /*44f0*/  ISETP.NE.AND P1, PT, R11.reuse, 0x2, PT ;  /* 0x000000020b00780c */ /* 0x040fe20003f25270 */
[----:B------:R-:W-:Y:S01]  /*4500*/  @!PT LDS RZ, [RZ] ;  /* 0x00000000fffff984 */ /* 0x000fe20000000800 */
[----:B------:R-:W-:Y:S01]  /*4510*/  @!PT LDS RZ, [RZ] ;  /* 0x00000000fffff984 */ /* 0x000fe20000000800 */
[----:B------:R-:W-:Y:S01]  /*4520*/  @!PT LDS RZ, [RZ] ;  /* 0x00000000fffff984 */ /* 0x000fe20000000800 */
[----:B------:R-:W-:Y:S01]  /*4530*/  @!PT LDS RZ, [RZ] ;  /* 0x00000000fffff984 */ /* 0x000fe20000000800 */
[----:B------:R3:W-:Y:S06]  /*4540*/  MEMBAR.ALL.CTA ;  /* 0x0000000000007992 */ /* 0x0007ec0000008000 */
[----:B---3--:R-:W3:Y:S01]  /*4550*/  FENCE.VIEW.ASYNC.S ;  /* 0x00000000000073c6 */ /* 0x008ee20000000000 */
[----:B------:R-:W-:Y:S01]  /*4560*/  SEL R11, R11, RZ, P1 ;  /* 0x000000ff0b0b7207 */ /* 0x000fe20000800000 */
[----:B---3--:R3:W-:Y:S01]  /*4570*/  SYNCS.ARRIVE.TRANS64.RED.A1T0 RZ, [R0+URZ], RZ ;  /* 0x000000ff00ff79a7 */ /* 0x0087e200081004ff */
[----:B--2---:R-:W-:-:S02]  /*4580*/  LOP3.LUT P3, RZ, R6, 0x1, RZ, 0xc0, !PT ;  /* 0x0000000106ff7812 */ /* 0x004fc4000786c0ff */
[----:B------:R-:W-:-:S04]  /*4590*/  SEL R4, RZ, 0x1, P1 ;  /* 0x00000001ff047807 */ /* 0x000fc80000800000 */
[----:B------:R-:W-:Y:S02]  /*45a0*/  LOP3.LUT R10, R10, R4, RZ, 0x3c, !PT ;  /* 0x000000040a0a7212 */ /* 0x000fe400078e3cff */
[----:B---3--:R-:W-:-:S04]  /*45b0*/  SEL R0, RZ, 0x1, P0 ;  /* 0x00000001ff007807 */ /* 0x008fc80000000000 */
[----:B------:R-:W-:Y:S01]  /*45c0*/  LOP3.LUT R9, R9, R0, RZ, 0x3c, !PT ;  /* 0x0000000009097212 */ /* 0x000fe200078e3cff */
[----:B------:R-:W-:Y:S06]  /*45d0*/  @P3 BRA `(.L_x_83) ;  /* 0xfffffffc002c3947 */ /* 0x000fec000383ffff */
[----:B------:R-:W-:Y:S01]  /*45e0*/  ULEA UR4, UR5, UR6, 0x3 ;  /* 0x0000000605047291 */ /* 0x000fe2000f8e18ff */
[----:B------:R-:W-:-:S08]  /*45f0*/  SHF.L.U32 R2, R12, 0x1f, RZ ;  /* 0x0000001f0c027819 */ /* 0x000fd000000006ff */
[----:B------:R-:W2:Y:S02]  /*4600*/  SYNCS.PHASECHK.TRANS64 P0, [UR4+0x280], R2 ;  /* 0x00028002ff0075a7 */ /* 0x000ea40008001004 */
[----:B--2---:R-:W-:Y:S05]  /*4610*/  @P0 BRA `(.L_x_84) ;  /* 0x0000000000080947 */ /* 0x004fea0003800000 */
[----:B------:R-:W2:Y:S02]  /*4620*/  SYNCS.PHASECHK.TRANS64.TRYWAIT P0, [UR4+0x280], R2 ;  /* 0x00028002ff0075a7 */ /* 0x000ea40008001104 */
[----:B--2---:R-:W-:Y:S05]  /*4630*/  @!P0 BRA `(.L_x_85) ;  /* 0x0000005800f88947 */ /* 0x004fea0003800000 */
.L_x_84:
[----:B------:R-:W-:-:S04]  /*4640*/  UIADD3 UR7, UPT, UPT, UR5, 0x1, URZ ;  /* 0x0000000105077890 */ /* 0x000fc8000fffe0ff */
[----:B------:R-:W-:-:S04]  /*4650*/  UISETP.NE.AND UP0, UPT, UR7, 0x2, UPT ;  /* 0x000000020700788c */ /* 0x000fc8000bf05270 */
[----:B------:R-:W-:Y:S02]  /*4660*/  USEL UR8, URZ, 0x1, UP0 ;  /* 0x00000001ff087887 */ /* 0x000fe40008000000 */
[----:B------:R-:W-:-:S04]  /*4670*/  USEL UR7, UR7, URZ, UP0 ;  /* 0x000000ff07077287 */ /* 0x000fc80008000000 */
[----:B------:R-:W-:Y:S01]  /*4680*/  ULEA UR7, UR7, UR6, 0x3 ;  /* 0x0000000607077291 */ /* 0x000fe2000f8e18ff */
[----:B--2---:R-:W-:-:S04]  /*4690*/  LOP3.LUT R2, R12, UR8, RZ, 0x3c, !PT ;  /* 0x000000080c027c12 */ /* 0x004fc8000f8e3cff */
[----:B------:R-:W-:-:S04]  /*46a0*/  SHF.L.U32 R0, R2, 0x1f, RZ ;  /* 0x0000001f02007819 */ /* 0x000fc800000006ff */
[----:B------:R-:W2:Y:S02]  /*46b0*/  SYNCS.PHASECHK.TRANS64 P0, [UR7+0x280], R0 ;  /* 0x00028000ff0075a7 */ /* 0x000ea40008001007 */
[----:B-12---:R-:W-:Y:S05]  /*46c0*/  @P0 EXIT ;  /* 0x000000000000094d */ /* 0x006fea0003800000 */
[----:B------:R-:W-:Y:S02]  /*46d0*/  SHF.L.U32 R2, R2, 0x1f, RZ ;  /* 0x0000001f02027819 */ /* 0x000fe400000006ff */
[----:B------:R-:W-:-:S07]  /*46e0*/  MOV R0, UR7 ;  /* 0x0000000700007c02 */ /* 0x000fce0008000f00 */
.L_x_86:
[----:B-1----:R1:W2:Y:S02]  /*46f0*/  SYNCS.PHASECHK.TRANS64.TRYWAIT P0, [R0+URZ+0x280], R2 ;  /* 0x00028002000075a7 */ /* 0x0022a400080011ff */
[----:B--2---:R-:W-:Y:S05]  /*4700*/  @!P0 NANOSLEEP.SYNCS 0x989680 ;  /* 0x009896800000895d */ /* 0x004fea0003900000 */
[----:B------:R-:W2:Y:S02]  /*4710*/  @!P0 SYNCS.PHASECHK.TRANS64 P0, [R0+URZ+0x280], R2 ;  /* 0x00028002000085a7 */ /* 0x000ea400080010ff */
[----:B--2---:R-:W-:Y:S05]  /*4720*/  @P0 EXIT ;  /* 0x000000000000094d */ /* 0x004fea0003800000 */
[----:B------:R-:W-:Y:S05]  /*4730*/  BRA `(.L_x_86) ;  /* 0xfffffffc00ec7947 */ /* 0x000fea000383ffff */
.L_x_79:
[----:B------:R-:W-:Y:S05]  /*4740*/  BRA.U UP5, `(.L_x_87) ;  /* 0x0000001105a47547 */ /* 0x000fea000b800000 */
[----:B------:R-:W2:Y:S01]  /*4750*/  S2UR UR7, SR_CgaCtaId ;  /* 0x00000000000779c3 */ /* 0x000ea20000008800 */
[----:B------:R-:W-:Y:S01]  /*4760*/  UMOV UR4, 0x40 ;  /* 0x0000004000047882 */ /* 0x000fe20000000000 */
[----:B------:R-:W-:Y:S01]  /*4770*/  NOP ;  /* 0x0000000000007918 */ /* 0x000fe20000000000 */
[----:B------:R-:W-:Y:S01]  /*4780*/  UMOV UR6, 0x400 ;  /* 0x0000040000067882 */ /* 0x000fe20000000000 */
[----:B--2---:R-:W-:Y:S02]  /*4790*/  ULEA UR5, UR7, UR4, 0x18 ;  /* 0x0000000407057291 */ /* 0x004fe4000f8ec0ff */
[----:B------:R-:W-:-:S07]  /*47a0*/  ULEA UR6, UR7, UR6, 0x18 ;  /* 0x0000000607067291 */ /* 0x000fce000f8ec0ff */
[----:B------:R-:W2:Y:S02]  /*47b0*/  LDS.U8 R3, [UR5+0x1c] ;  /* 0x00001c05ff037984 */ /* 0x000ea40008000000 */
[----:B--2---:R-:W-:-:S13]  /*47c0*/  ISETP.NE.AND P0, PT, R3, RZ, PT ;  /* 0x000000ff0300720c */ /* 0x004fda0003f05270 */
[----:B------:R-:W-:Y:S05]  /*47d0*/  @P0 BRA `(.L_x_88) ;  /* 0x0000000400080947 */ /* 0x000fea0003800000 */
[----:B------:R-:W-:Y:S02]  /*47e0*/  UISETP.NE.U32.AND UP1, UPT, UR34, 0x1, UPT ;  /* 0x000000012200788c */ /* 0x000fe4000bf25070 */
[----:B------:R-:W-:-:S07]  /*47f0*/  UIADD3 UR7, UPT, UPT, UR5, 0x8, URZ ;  /* 0x0000000805077890 */ /* 0x000fce000fffe0ff */
[----:B------:R-:W-:Y:S05]  /*4800*/  BRA.U !UP1, `(.L_x_89) ;  /* 0x00000001099c7547 */ /* 0x000fea000b800000 */
[----:B------:R-:W-:Y:S01]  /*4810*/  ELECT P0, URZ, PT ;  /* 0x0000000000ff782f */ /* 0x000fe20003800000 */
[----:B------:R-:W-:-:S12]  /*4820*/  BSSY B0, `(.L_x_89) ;  /* 0x0000025000007945 */ /* 0x000fd80003800000 */
[----:B------:R-:W-:Y:S05]  /*4830*/  @!P0 BRA `(.L_x_90) ;  /* 0x00000000008c8947 */ /* 0x000fea0003800000 */
[----:B------:R-:W-:-:S05]  /*4840*/  UMOV UR4, 0x10 ;  /* 0x0000001000047882 */ /* 0x000fca0000000000 */
[----:B------:R-:W-:Y:S04]  /*4850*/  DEPBAR.LE SB2, 0x36 ;  /* 0x0000ad800000791a */ /* 0x000fe80000000000 */
[----:B------:R-:W2:Y:S02]  /*4860*/  UTCATOMSWS.2CTA.FIND_AND_SET.ALIGN UP0, UR4, UR4 ;  /* 0x00000004000475e3 */ /* 0x000ea40008200800 */
[----:B--2---:R-:W-:Y:S01]  /*4870*/  MOV R10, UR4 ;  /* 0x00000004000a7c02 */ /* 0x004fe20008000f00 */
[----:B------:R-:W-:Y:S06]  /*4880*/  BRA.U UP0, `(.L_x_91) ;  /* 0x0000000100187547 */ /* 0x000fec000b800000 */
.L_x_92:
[----:B------:R-:W-:Y:S05]  /*4890*/  NANOSLEEP 0x64 ;  /* 0x000000640000795d */ /* 0x000fea0003800000 */
[----:B------:R-:W-:-:S05]  /*48a0*/  UMOV UR4, 0x10 ;  /* 0x0000001000047882 */ /* 0x000fca0000000000 */
[----:B------:R-:W-:Y:S04]  /*48b0*/  DEPBAR.LE SB2, 0x36 ;  /* 0x0000ad800000791a */ /* 0x000fe80000000000 */
[----:B------:R-:W2:Y:S02]  /*48c0*/  UTCATOMSWS.2CTA.FIND_AND_SET.ALIGN UP0, UR4, UR4 ;  /* 0x00000004000475e3 */ /* 0x000ea40008200800 */
[----:B--2---:R-:W-:Y:S01]  /*48d0*/  MOV R10, UR4 ;  /* 0x00000004000a7c02 */ /* 0x004fe20008000f00 */
[----:B------:R-:W-:Y:S05]  /*48e0*/  BRA.U !UP0, `(.L_x_92) ;  /* 0xfffffffd08e87547 */ /* 0x000fea000b83ffff */
.L_x_91:
[----:B------:R-:W2:Y:S01]  /*48f0*/  LDS R6, [UR5+0x10] ;  /* 0x00001005ff067984 */ /* 0x000ea20008000800 */
[----:B------:R-:W-:Y:S01]  /*4900*/  IMAD.U32 R3, RZ, RZ, UR6 ;  /* 0x00000006ff037e24 */ /* 0x000fe2000f8e00ff */
[----:B------:R-:W-:-:S03]  /*4910*/  MOV R4, UR35 ;  /* 0x0000002300047c02 */ /* 0x000fc60008000f00 */
[----:B------:R-:W-:Y:S01]  /*4920*/  VIADD R3, R3, 0x320 ;  /* 0x0000032003037836 */ /* 0x000fe20000000000 */
[----:B--2---:R-:W-:-:S04]  /*4930*/  SHF.L.U32 R6, R6, 0x1f, RZ ;  /* 0x0000001f06067819 */ /* 0x004fc800000006ff */
[----:B------:R-:W2:Y:S02]  /*4940*/  SYNCS.PHASECHK.TRANS64.TRYWAIT P0, [UR5+0x8], R6 ;  /* 0x00000806ff0075a7 */ /* 0x000ea40008001105 */
[----:B--2---:R-:W-:Y:S05]  /*4950*/  @P0 BRA `(.L_x_93) ;  /* 0x0000000000080947 */ /* 0x004fea0003800000 */
[----:B------:R-:W2:Y:S02]  /*4960*/  SYNCS.PHASECHK.TRANS64.TRYWAIT P0, [UR5+0x8], R6 ;  /* 0x00000806ff0075a7 */ /* 0x000ea40008001105 */
[----:B--2---:R-:W-:Y:S05]  /*4970*/  @!P0 BRA `(.L_x_94) ;  /* 0x0000005800408947 */ /* 0x004fea0003800000 */
.L_x_93:
[----:B------:R-:W-:Y:S01]  /*4980*/  PRMT R4, R4, 0x654, R3 ;  /* 0x0000065404047816 */ /* 0x000fe20000000003 */
[----:B------:R-:W-:Y:S01]  /*4990*/  HFMA2 R3, -RZ, RZ, 0, 5.9604644775390625e-08 ;  /* 0x00000001ff037431 */ /* 0x000fe200000001ff */
[----:B------:R-:W-:Y:S01]  /*49a0*/  UPRMT UR4, UR35, 0x654, UR7 ;  /* 0x0000065423047896 */ /* 0x000fe20008000007 */
[----:B------:R-:W-:Y:S02]  /*49b0*/  IMAD.MOV.U32 R8, RZ, RZ, 0xffff ;  /* 0x0000ffffff087424 */ /* 0x000fe400078e00ff */
[----:B--2---:R-:W-:Y:S02]  /*49c0*/  IMAD.MOV.U32 R6, RZ, RZ, 0x4 ;  /* 0x00000004ff067424 */ /* 0x004fe400078e00ff */
[----:B------:R-:W-:Y:S01]  /*49d0*/  IMAD.SHL.U32 R9, R10, 0x20, RZ ;  /* 0x000000200a097824 */ /* 0x000fe200078e00ff */
[----:B------:R-:W-:Y:S02]  /*49e0*/  MOV R5, UR4 ;  /* 0x0000000400057c02 */ /* 0x000fe40008000f00 */
[-C--:B------:R-:W-:Y:S01]  /*49f0*/  SHF.L.U32 R8, R8, R10.reuse, RZ ;  /* 0x0000000a08087219 */ /* 0x080fe200000006ff */
[----:B------:R2:W-:Y:S01]  /*4a00*/  SYNCS.ARRIVE.TRANS64.RED RZ, [UR4], R6 ;  /* 0x00000006ffff79a7 */ /* 0x0005e20008000404 */
[----:B------:R-:W-:Y:S01]  /*4a10*/  SHF.L.U32 R7, R3, R10, RZ ;  /* 0x0000000a03077219 */ /* 0x000fe200000006ff */
[----:B------:R2:W-:Y:S04]  /*4a20*/  STS [UR6+0x320], R9 ;  /* 0x00032009ff007988 */ /* 0x0005e80008000806 */
[----:B------:R2:W-:Y:S04]  /*4a30*/  STAS [R4.64], R10 ;  /* 0x0000000a04007dbd */ /* 0x0005e8000c0008ff */
[----:B------:R2:W-:Y:S04]  /*4a40*/  ATOMS.OR RZ, [UR5+0x14], R8 ;  /* 0x00001408ffff798c */ /* 0x0005e8000b000005 */
[----:B------:R2:W-:Y:S04]  /*4a50*/  ATOMS.OR RZ, [UR5+0x18], R7 ;  /* 0x00001807ffff798c */ /* 0x0005e8000b000005 */
[----:B------:R2:W-:Y:S02]  /*4a60*/  ATOMS.XOR RZ, [UR5+0x10], R3 ;  /* 0x00001003ffff798c */ /* 0x0005e4000b800005 */
.L_x_90:
[----:B-1----:R-:W-:Y:S05]  /*4a70*/  BSYNC B0 ;  /* 0x0000000000007941 */ /* 0x002fea0003800000 */
.L_x_89:
[----:B------:R-:W-:Y:S05]  /*4a80*/  BRA.U UP1, `(.L_x_95) ;  /* 0x00000001016c7547 */ /* 0x000fea000b800000 */
[----:B------:R-:W-:-:S03]  /*4a90*/  UMOV UR4, 0xffffffff ;  /* 0xffffffff00047882 */ /* 0x000fc60000000000 */
[----:B------:R-:W-:Y:S05]  /*4aa0*/  BRA.DIV UR4, `(.L_x_96) ;  /* 0x0000005a040c7947 */ /* 0x000fea000b800000 */
[----:B------:R-:W-:-:S13]  /*4ab0*/  ELECT P6, URZ, PT ;  /* 0x0000000000ff782f */ /* 0x000fda00038c0000 */
.L_x_244:
[----:B------:R-:W-:Y:S05]  /*4ac0*/  @!P6 BRA `(.L_x_95) ;  /* 0x00000000005ce947 */ /* 0x000fea0003800000 */
[----:B--2---:R-:W2:Y:S02]  /*4ad0*/  LDS R4, [UR5+0x10] ;  /* 0x00001005ff047984 */ /* 0x004ea40008000800 */
[----:B--2---:R-:W-:-:S04]  /*4ae0*/  SHF.L.U32 R4, R4, 0x1f, RZ ;  /* 0x0000001f04047819 */ /* 0x004fc800000006ff */
[----:B------:R-:W2:Y:S02]  /*4af0*/  SYNCS.PHASECHK.TRANS64.TRYWAIT P0, [UR5+0x8], R4 ;  /* 0x00000804ff0075a7 */ /* 0x000ea40008001105 */
[----:B--2---:R-:W-:Y:S05]  /*4b00*/  @P0 BRA `(.L_x_97) ;  /* 0x0000000000080947 */ /* 0x004fea0003800000 */
[----:B------:R-:W2:Y:S02]  /*4b10*/  SYNCS.PHASECHK.TRANS64.TRYWAIT P0, [UR5+0x8], R4 ;  /* 0x00000804ff0075a7 */ /* 0x000ea40008001105 */
[----:B--2---:R-:W-:Y:S05]  /*4b20*/  @!P0 BRA `(.L_x_98) ;  /* 0x00000058000c8947 */ /* 0x004fea0003800000 */
.L_x_97:
[----:B------:R-:W3:Y:S01]  /*4b30*/  LDS R6, [UR6+0x320] ;  /* 0x00032006ff067984 */ /* 0x000ee20008000800 */
[----:B--2---:R-:W-:Y:S02]  /*4b40*/  HFMA2 R3, -RZ, RZ, 0, 5.9604644775390625e-08 ;  /* 0x00000001ff037431 */ /* 0x004fe400000001ff */
[----:B------:R-:W-:Y:S01]  /*4b50*/  IMAD.MOV.U32 R4, RZ, RZ, 0xffff ;  /* 0x0000ffffff047424 */ /* 0x000fe200078e00ff */
[----:B------:R-:W-:Y:S01]  /*4b60*/  UPRMT UR4, UR35, 0x654, UR7 ;  /* 0x0000065423047896 */ /* 0x000fe20008000007 */
[----:B---3--:R-:W-:-:S03]  /*4b70*/  IMAD.SHL.U32 R5, R6, 0x20, RZ ;  /* 0x0000002006057824 */ /* 0x008fc600078e00ff */
[-C--:B------:R-:W-:Y:S02]  /*4b80*/  SHF.L.U32 R4, R4, R6.reuse, RZ ;  /* 0x0000000604047219 */ /* 0x080fe400000006ff */
[----:B------:R-:W-:Y:S01]  /*4b90*/  SHF.L.U32 R6, R3, R6, RZ ;  /* 0x0000000603067219 */ /* 0x000fe200000006ff */
[----:B------:R3:W-:Y:S04]  /*4ba0*/  STS [UR6+0x320], R5 ;  /* 0x00032005ff007988 */ /* 0x0007e80008000806 */
[----:B------:R3:W-:Y:S04]  /*4bb0*/  ATOMS.OR RZ, [UR5+0x14], R4 ;  /* 0x00001404ffff798c */ /* 0x0007e8000b000005 */
[----:B------:R3:W-:Y:S01]  /*4bc0*/  ATOMS.OR RZ, [UR5+0x18], R6 ;  /* 0x00001806ffff798c */ /* 0x0007e2000b000005 */
[----:B------:R-:W-:Y:S03]  /*4bd0*/  SYNCS.ARRIVE.TRANS64.RED.A1T0 RZ, [UR4], RZ ;  /* 0x000000ffffff79a7 */ /* 0x000fe60008100404 */
[----:B------:R3:W-:Y:S01]  /*4be0*/  ATOMS.XOR RZ, [UR5+0x10], R3 ;  /* 0x00001003ffff798c */ /* 0x0007e2000b800005 */
[----:B------:R-:W-:Y:S05]  /*4bf0*/  BRA `(.L_x_95) ;  /* 0x0000000000107947 */ /* 0x000fea0003800000 */
.L_x_88:
[----:B------:R-:W-:Y:S02]  /*4c00*/  MOV R3, 0xffffffff ;  /* 0xffffffff00037802 */ /* 0x000fe40000000f00 */
[----:B------:R-:W-:-:S03]  /*4c10*/  MOV R4, 0x4c40 ;  /* 0x00004c4000047802 */ /* 0x000fc60000000f00 */
[----:B------:R2:W-:Y:S04]  /*4c20*/  STS [UR6+0x320], R3 ;  /* 0x00032003ff007988 */ /* 0x0005e80008000806 */
[----:B-12--5:R-:W-:Y:S05]  /*4c30*/  CALL.REL.NOINC `($__internal_1_$__cuda_sm10x_tcgen05_guardrail_trap_phase_invalid_during_alloc) ;  /* 0x0000005c006c7944 */ /* 0x026fea0003c00000 */
.L_x_95:
[----:B------:R-:W-:Y:S05]  /*4c40*/  WARPSYNC.ALL ;  /* 0x0000000000007948 */ /* 0x000fea0003800000 */
[----:B------:R-:W4:Y:S01]  /*4c50*/  S2UR UR4, SR_CgaCtaId ;  /* 0x00000000000479c3 */ /* 0x000f220000008800 */
[----:B------:R-:W-:Y:S01]  /*4c60*/  UMOV UR17, 0x400 ;  /* 0x0000040000117882 */ /* 0x000fe20000000000 */
[----:B------:R-:W-:-:S06]  /*4c70*/  NOP ;  /* 0x0000000000007918 */ /* 0x000fcc0000000000 */
[----:B------:R-:W-:Y:S06]  /*4c80*/  BAR.ARV 0x6, 0xa0 ;  /* 0x0182800000007b1d */ /* 0x000fec0000002000 */
[----:B------:R-:W1:Y:S01]  /*4c90*/  LDCU UR6, c[0x0][0x38c] ;  /* 0x00007180ff0677ac */ /* 0x000e620008000800 */
[----:B------:R-:W-:Y:S01]  /*4ca0*/  LOP3.LUT R0, R0, 0xffff, RZ, 0xc0, !PT ;  /* 0x0000ffff00007812 */ /* 0x000fe200078ec0ff */
[----:B--2---:R-:W-:Y:S01]  /*4cb0*/  IMAD.MOV.U32 R9, RZ, RZ, 0x1 ;  /* 0x00000001ff097424 */ /* 0x004fe200078e00ff */
[----:B------:R-:W-:Y:S01]  /*4cc0*/  LOP3.LUT R2, R2, 0xffff, RZ, 0xc0, !PT ;  /* 0x0000ffff02027812 */ /* 0x000fe200078ec0ff */
[----:B------:R-:W-:Y:S01]  /*4cd0*/  IMAD.MOV.U32 R8, RZ, RZ, RZ ;  /* 0x000000ffff087224 */ /* 0x000fe200078e00ff */
[----:B------:R-:W-:Y:S01]  /*4ce0*/  R2UR UR30, R0 ;  /* 0x00000000001e72ca */ /* 0x000fe200000e0000 */
[----:B------:R-:W-:Y:S01]  /*4cf0*/  UMOV UR24, URZ ;  /* 0x000000ff00187c82 */ /* 0x000fe20008000000 */
[----:B------:R-:W-:Y:S01]  /*4d00*/  R2UR UR20, R2 ;  /* 0x00000000021472ca */ /* 0x000fe200000e0000 */
[----:B------:R-:W-:Y:S01]  /*4d10*/  UMOV UR15, URZ ;  /* 0x000000ff000f7c82 */ /* 0x000fe20008000000 */
[----:B------:R-:W-:Y:S01]  /*4d20*/  UMOV UR14, URZ ;  /* 0x000000ff000e7c82 */ /* 0x000fe20008000000 */
[----:B----4-:R-:W-:-:S02]  /*4d30*/  ULEA UR17, UR4, UR17, 0x18 ;  /* 0x0000001104117291 */ /* 0x010fc4000f8ec0ff */
[----:B------:R-:W-:Y:S02]  /*4d40*/  UISETP.NE.AND UP3, UPT, UR34, URZ, UPT ;  /* 0x000000ff2200728c */ /* 0x000fe4000bf65270 */
[----:B------:R-:W-:Y:S02]  /*4d50*/  UIADD3 UR5, UPT, UPT, UR17, 0x3500, URZ ;  /* 0x0000350011057890 */ /* 0x000fe4000fffe0ff */
[----:B------:R-:W-:Y:S02]  /*4d60*/  UIADD3 UR4, UPT, UPT, UR17, 0x26500, URZ ;  /* 0x0002650011047890 */ /* 0x000fe4000fffe0ff */
[----:B-1----:R-:W-:Y:S01]  /*4d70*/  UIADD3 UR6, UPT, UPT, UR6, 0x1f, URZ ;  /* 0x0000001f06067890 */ /* 0x002fe2000fffe0ff */
[----:B---3--:R-:W1:Y:S01]  /*4d80*/  LDS R3, [UR17+0x320] ;  /* 0x00032011ff037984 */ /* 0x008e620008000800 */
[----:B------:R-:W-:Y:S02]  /*4d90*/  USHF.R.U32.HI UR5, URZ, 0x4, UR5 ;  /* 0x00000004ff057899 */ /* 0x000fe40008011605 */
[----:B------:R-:W-:-:S02]  /*4da0*/  USHF.R.S32.HI UR25, URZ, 0x1f, UR6 ;  /* 0x0000001fff197899 */ /* 0x000fc40008011406 */
[----:B------:R-:W-:Y:S02]  /*4db0*/  USHF.R.U32.HI UR4, URZ, 0x4, UR4 ;  /* 0x00000004ff047899 */ /* 0x000fe40008011604 */
[----:B------:R-:W-:Y:S02]  /*4dc0*/  ULEA.HI UR25, UR25, UR6, URZ, 0x5 ;  /* 0x0000000619197291 */ /* 0x000fe4000f8f28ff */
[----:B------:R-:W-:Y:S02]  /*4dd0*/  ULOP3.LUT UR5, UR5, 0x3fff, URZ, 0xc0, !UPT ;  /* 0x00003fff05057892 */ /* 0x000fe4000f8ec0ff */
[----:B------:R-:W-:Y:S02]  /*4de0*/  USHF.R.S32.HI UR25, URZ, 0x5, UR25 ;  /* 0x00000005ff197899 */ /* 0x000fe40008011419 */
[----:B------:R-:W-:Y:S02]  /*4df0*/  ULOP3.LUT UR22, UR4, 0x3fff, URZ, 0xc0, !UPT ;  /* 0x00003fff04167892 */ /* 0x000fe4000f8ec0ff */
[----:B------:R-:W-:-:S02]  /*4e00*/  UISETP.LT.AND UP0, UPT, UR25, 0x1, UPT ;  /* 0x000000011900788c */ /* 0x000fc4000bf01270 */
[----:B------:R-:W-:Y:S02]  /*4e10*/  ULOP3.LUT UR21, UR5, 0x10000, URZ, 0xfc, !UPT ;  /* 0x0001000005157892 */ /* 0x000fe4000f8efcff */
[----:B------:R-:W-:Y:S02]  /*4e20*/  ULOP3.LUT UR22, UR22, 0x10000, URZ, 0xfc, !UPT ;  /* 0x0001000016167892 */ /* 0x000fe4000f8efcff */
[----:B------:R-:W-:Y:S01]  /*4e30*/  USEL UR31, UR25, 0x1, !UP0 ;  /* 0x00000001191f7887 */ /* 0x000fe2000c000000 */
[----:B------:R-:W-:Y:S01]  /*4e40*/  UMOV UR28, 0x0 ;  /* 0x00000000001c7882 */ /* 0x000fe20000000000 */
[----:B------:R-:W-:Y:S01]  /*4e50*/  UMOV UR29, 0x8100490 ;  /* 0x08100490001d7882 */ /* 0x000fe20000000000 */
[----:B------:R-:W-:Y:S01]  /*4e60*/  UMOV UR26, 0x0 ;  /* 0x00000000001a7882 */ /* 0x000fe20000000000 */
[----:B------:R-:W-:Y:S01]  /*4e70*/  UMOV UR27, 0x8100490 ;  /* 0x08100490001b7882 */ /* 0x000fe20000000000 */
[----:B-1----:R-:W-:Y:S02]  /*4e80*/  R2UR UR32, R3 ;  /* 0x00000000032072ca */ /* 0x002fe400000e0000 */
[----:B------:R-:W-:-:S13]  /*4e90*/  CS2R R2, SRZ ;  /* 0x0000000000027805 */ /* 0x000fda000001ff00 */
.L_x_106:
[C---:B------:R-:W-:Y:S02]  /*4ea0*/  LEA R0, R8.reuse, UR17, 0x3 ;  /* 0x0000001108007c11 */ /* 0x040fe4000f8e18ff */
[----:B------:R-:W-:Y:S02]  /*4eb0*/  SHF.L.U32 R4, R3, 0x1f, RZ ;  /* 0x0000001f03047819 */ /* 0x000fe400000006ff */
[----:B------:R-:W-:Y:S02]  /*4ec0*/  LEA R5, R8, UR17, 0x4 ;  /* 0x0000001108057c11 */ /* 0x000fe4000f8e20ff */
[----:B------:R-:W1:Y:S02]  /*4ed0*/  SYNCS.PHASECHK.TRANS64.TRYWAIT P0, [R0+URZ+0x270], R4 ;  /* 0x00027004000075a7 */ /* 0x000e6400080011ff */
[----:B-1-3--:R-:W-:Y:S05]  /*4ee0*/  @!P0 BRA `(.L_x_99) ;  /* 0x0000005400348947 */ /* 0x00afea0003800000 */
.L_x_245:
[----:B-1----:R-:W1:Y:S01]  /*4ef0*/  LDS.128 R4, [R5+0x300] ;  /* 0x0003000005047984 */ /* 0x002e620000000c00 */
[----:B------:R-:W-:Y:S02]  /*4f00*/  VIADD R0, R0, 0x280 ;  /* 0x0000028000007836 */ /* 0x000fe40000000000 */
[----:B------:R-:W-:Y:S01]  /*4f10*/  VIADD R8, R8, 0x1 ;  /* 0x0000000108087836 */ /* 0x000fe20000000000 */
[----:B------:R-:W-:Y:S01]  /*4f20*/  @!PT LDS RZ, [RZ] ;  /* 0x00000000fffff984 */ /* 0x000fe20000000800 */
[----:B------:R-:W-:Y:S01]  /*4f30*/  @!PT LDS RZ, [RZ] ;  /* 0x00000000fffff984 */ /* 0x000fe20000000800 */
[----:B------:R-:W-:Y:S01]  /*4f40*/  @!PT LDS RZ, [RZ] ;  /* 0x00000000fffff984 */ /* 0x000fe20000000800 */
[----:B------:R-:W-:Y:S01]  /*4f50*/  @!PT LDS RZ, [RZ] ;  /* 0x00000000fffff984 */ /* 0x000fe20000000800 */
[----:B------:R2:W-:Y:S06]  /*4f60*/  MEMBAR.ALL.CTA ;  /* 0x0000000000007992 */ /* 0x0005ec0000008000 */
[----:B--2---:R-:W2:Y:S01]  /*4f70*/  FENCE.VIEW.ASYNC.S ;  /* 0x00000000000073c6 */ /* 0x004ea20000000000 */
[----:B------:R-:W-:-:S04]  /*4f80*/  PRMT R0, RZ, 0x654, R0 ;  /* 0x00000654ff007816 */ /* 0x000fc80000000000 */
[----:B--2---:R2:W-:Y:S01]  /*4f90*/  SYNCS.ARRIVE.TRANS64.RED.A1T0 RZ, [R0+URZ], RZ ;  /* 0x000000ff00ff79a7 */ /* 0x0045e200081004ff */
[----:B-1----:R-:W-:Y:S01]  /*4fa0*/  LOP3.LUT P1, RZ, R6, 0x1, RZ, 0xc0, !PT ;  /* 0x0000000106ff7812 */ /* 0x002fe2000782c0ff */
[----:B--2---:R-:W-:-:S12]  /*4fb0*/  BRA.U UP3, `(.L_x_100) ;  /* 0x0000000103e07547 */ /* 0x004fd8000b800000 */
[----:B------:R-:W1:Y:S01]  /*4fc0*/  LDCU UR4, c[0x0][0x38c] ;  /* 0x00007180ff0477ac */ /* 0x000e620008000800 */
[----:B------:R-:W-:Y:S02]  /*4fd0*/  PLOP3.LUT P2, PT, PT, PT, PT, 0x80, 0x8 ;  /* 0x000000000008781c */ /* 0x000fe40003f4f070 */
[----:B------:R-:W-:Y:S01]  /*4fe0*/  SHF.L.U32 R4, R9, 0x1f, RZ ;  /* 0x0000001f09047819 */ /* 0x000fe200000006ff */
[----:B------:R-:W-:Y:S02]  /*4ff0*/  ULEA UR23, UR24, UR17, 0x3 ;  /* 0x0000001118177291 */ /* 0x000fe4000f8e18ff */
[----:B------:R-:W-:Y:S02]  /*5000*/  ULEA UR18, UR24, UR32, 0x5 ;  /* 0x0000002018127291 */ /* 0x000fe4000f8e28ff */
[----:B-1----:R-:W-:-:S06]  /*5010*/  UISETP.GE.AND UP0, UPT, UR4, 0x1, UPT ;  /* 0x000000010400788c */ /* 0x002fcc000bf06270 */
[----:B------:R-:W-:-:S05]  /*5020*/  PLOP3.LUT P0, PT, PT, PT, UP0, 0x80, 0x8 ;  /* 0x000000000008781c */ /* 0x000fca0003f0f008 */
[----:B------:R-:W-:-:S08]  /*5030*/  @UP0 ULEA UR4, UR15, UR17, 0x3 ;  /* 0x000000110f040291 */ /* 0x000fd0000f8e18ff */
[----:B------:R-:W-:-:S04]  /*5040*/  @P0 SHF.L.U32 R0, R2, 0x1f, RZ ;  /* 0x0000001f02000819 */ /* 0x000fc800000006ff */
[----:B------:R1:W2:Y:S01]  /*5050*/  @P0 SYNCS.PHASECHK.TRANS64.TRYWAIT P2, [UR4], R0 ;  /* 0x00000000ff0005a7 */ /* 0x0002a20008041104 */
[----:B------:R-:W3:Y:S02]  /*5060*/  SYNCS.PHASECHK.TRANS64.TRYWAIT P0, [UR23+0x2b0], R4 ;  /* 0x0002b004ff0075a7 */ /* 0x000ee40008001117 */
[----:B-123--:R-:W-:Y:S05]  /*5070*/  @!P0 BRA `(.L_x_101) ;  /* 0x0000005000e48947 */ /* 0x00efea0003800000 */
.L_x_247:
[----:B------:R-:W-:Y:S01]  /*5080*/  UMOV UR19, UR14 ;  /* 0x0000000e00137c82 */ /* 0x000fe20008000000 */
[----:B------:R-:W-:Y:S05]  /*5090*/  BRA.U !UP0, `(.L_x_102) ;  /* 0x0000000108987547 */ /* 0x000fea000b800000 */
[----:B------:R-:W-:Y:S02]  /*50a0*/  UIADD3 UR19, UPT, UPT, UR31, UR14, URZ ;  /* 0x0000000e1f137290 */ /* 0x000fe4000fffe0ff */
[----:B------:R-:W-:Y:S01]  /*50b0*/  UPLOP3.LUT UP2, UPT, UPT, UPT, UPT, 0x40, 0x4 ;  /* 0x000000000004789c */ /* 0x000fe20003f4e870 */
[----:B------:R-:W-:Y:S01]  /*50c0*/  UMOV UR16, UR25 ;  /* 0x0000001900107c82 */ /* 0x000fe20008000000 */
[----:B------:R-:W-:-:S09]  /*50d0*/  UMOV UR6, UR15 ;  /* 0x0000000f00067c82 */ /* 0x000fd20008000000 */
.L_x_105:
[----:B--2---:R-:W-:Y:S01]  /*50e0*/  ULEA UR5, UR6, UR17, 0x3 ;  /* 0x0000001106057291 */ /* 0x004fe2000f8e18ff */
[----:B---3--:R-:W-:Y:S11]  /*50f0*/  @P2 BRA `(.L_x_103) ;  /* 0x00000000000c2947 */ /* 0x008ff60003800000 */
[----:B-1----:R-:W-:Y:S04]  /*5100*/  SHF.L.U32 R4, R2, 0x1f, RZ ;  /* 0x0000001f02047819 */ /* 0x002fe800000006ff */
[----:B------:R-:W1:Y:S02]  /*5110*/  SYNCS.PHASECHK.TRANS64.TRYWAIT P0, [UR5], R4 ;  /* 0x00000004ff0075a7 */ /* 0x000e640008001105 */
[----:B-1----:R-:W-:Y:S05]  /*5120*/  @!P0 BRA `(.L_x_104) ;  /* 0x0000005000d08947 */ /* 0x002fea0003800000 */
.L_x_103:
[----:B------:R-:W-:Y:S01]  /*5130*/  UISETP.NE.AND UP0, UPT, UR16, 0x1, UPT ;  /* 0x000000011000788c */ /* 0x000fe2000bf05270 */
[----:B------:R-:W-:Y:S01]  /*5140*/  PLOP3.LUT P2, PT, PT, PT, PT, 0x80, 0x8 ;  /* 0x000000000008781c */ /* 0x000fe20003f4f070 */
[----:B------:R-:W-:Y:S02]  /*5150*/  UIADD3 UR4, UPT, UPT, UR6, 0x1, URZ ;  /* 0x0000000106047890 */ /* 0x000fe4000fffe0ff */
[----:B------:R-:W-:Y:S02]  /*5160*/  ULEA UR12, UR6, UR22, 0x7 ;  /* 0x00000016060c7291 */ /* 0x000fe4000f8e38ff */
[----:B------:R-:W-:Y:S01]  /*5170*/  UISETP.NE.AND UP1, UPT, UR4, 0x23, UPT ;  /* 0x000000230400788c */ /* 0x000fe2000bf25270 */
[----:B------:R-:W-:Y:S01]  /*5180*/  PLOP3.LUT P0, PT, PT, PT, UP0, 0x80, 0x8 ;  /* 0x000000000008781c */ /* 0x000fe20003f0f008 */
[----:B------:R-:W-:Y:S02]  /*5190*/  UIADD3 UR10, UPT, UPT, UR12, 0x2, URZ ;  /* 0x000000020c0a7890 */ /* 0x000fe4000fffe0ff */
[----:B------:R-:W-:Y:S02]  /*51a0*/  USEL UR7, URZ, 0x1, UP1 ;  /* 0x00000001ff077887 */ /* 0x000fe40008800000 */
[----:B------:R-:W-:Y:S02]  /*51b0*/  USEL UR15, UR4, URZ, UP1 ;  /* 0x000000ff040f7287 */ /* 0x000fe40008800000 */
[----:B------:R-:W-:Y:S02]  /*51c0*/  UIADD3 UR14, UPT, UPT, UR14, 0x1, URZ ;  /* 0x000000010e0e7890 */ /* 0x000fe4000fffe0ff */
[----:B------:R-:W-:Y:S01]  /*51d0*/  @UP0 ULEA UR4, UR15, UR17, 0x3 ;  /* 0x000000110f040291 */ /* 0x000fe2000f8e18ff */
[----:B------:R-:W-:Y:S01]  /*51e0*/  LOP3.LUT R2, R2, UR7, RZ, 0x3c, !PT ;  /* 0x0000000702027c12 */ /* 0x000fe2000f8e3cff */
[----:B------:R-:W-:Y:S01]  /*51f0*/  UIADD3 UR7, UPT, UPT, UR5, 0x118, URZ ;  /* 0x0000011805077890 */ /* 0x000fe2000fffe0ff */
[----:B------:R-:W-:Y:S02]  /*5200*/  UMOV UR13, 0x80004020 ;  /* 0x80004020000d7882 */ /* 0x000fe40000000000 */
[----:B-1----:R-:W-:Y:S01]  /*5210*/  @P0 SHF.L.U32 R0, R2, 0x1f, RZ ;  /* 0x0000001f02000819 */ /* 0x002fe200000006ff */
[----:B------:R-:W-:Y:S01]  /*5220*/  UMOV UR5, 0x80004020 ;  /* 0x8000402000057882 */ /* 0x000fe20000000000 */
[----:B------:R-:W-:Y:S01]  /*5230*/  UMOV UR11, 0x80004020 ;  /* 0x80004020000b7882 */ /* 0x000fe20000000000 */
[----:B------:R-:W-:Y:S01]  /*5240*/  UMOV UR9, 0x80004020 ;  /* 0x8000402000097882 */ /* 0x000fe20000000000 */
[----:B------:R2:W3:Y:S01]  /*5250*/  @P0 SYNCS.PHASECHK.TRANS64.TRYWAIT P2, [UR4], R0 ;  /* 0x00000000ff0005a7 */ /* 0x0004e20008041104 */
[----:B------:R-:W-:Y:S02]  /*5260*/  ULEA UR4, UR6, UR21, 0x8 ;  /* 0x0000001506047291 */ /* 0x000fe4000f8e40ff */
[----:B------:R-:W-:Y:S02]  /*5270*/  UISETP.NE.AND UP0, UPT, UR14, UR19, UPT ;  /* 0x000000130e00728c */ /* 0x000fe4000bf05270 */
[----:B------:R-:W-:Y:S02]  /*5280*/  UIADD3 UR8, UPT, UPT, UR4, 0x2, URZ ;  /* 0x0000000204087890 */ /* 0x000fe4000fffe0ff */
[----:B------:R-:W-:Y:S01]  /*5290*/  UIADD3 UR16, UPT, UPT, UR16, -0x1, URZ ;  /* 0xffffffff10107890 */ /* 0x000fe2000fffe0ff */
[----:B------:R-:W-:Y:S02]  /*52a0*/  UMOV UR6, UR15 ;  /* 0x0000000f00067c82 */ /* 0x000fe40008000000 */
[----:B------:R2:W-:Y:S01]  /*52b0*/  UTCHMMA.2CTA gdesc[UR4], gdesc[UR12], tmem[UR18], tmem[UR28], idesc[UR29], UP2 ;  /* 0x00ff1c0c040075ea */ /* 0x0005e20009200012 */
[----:B------:R-:W-:Y:S03]  /*52c0*/  UPLOP3.LUT UP2, UPT, UPT, UPT, UPT, 0x80, 0x8 ;  /* 0x000000000008789c */ /* 0x000fe60003f4f070 */
[----:B------:R2:W-:Y:S01]  /*52d0*/  UTCHMMA.2CTA gdesc[UR8], gdesc[UR10], tmem[UR18], tmem[UR26], idesc[UR27], UPT ;  /* 0x00ff1a0a080075ea */ /* 0x0005e2000ba00012 */
[----:B------:R2:W-:Y:S01]  /*52e0*/  UTCBAR.2CTA.MULTICAST [UR7], URZ, UR20 ;  /* 0x000000ff070073e9 */ /* 0x0005e20008200814 */
[----:B------:R-:W-:Y:S06]  /*52f0*/  BRA.U UP0, `(.L_x_105) ;  /* 0xfffffffd00787547 */ /* 0x000fec000b83ffff */
.L_x_102:
[----:B--2---:R-:W-:Y:S01]  /*5300*/  UIADD3 UR4, UPT, UPT, UR23, 0x290, URZ ;  /* 0x0000029017047890 */ /* 0x004fe2000fffe0ff */
[----:B------:R-:W-:-:S08]  /*5310*/  UMOV UR14, UR19 ;  /* 0x00000013000e7c82 */ /* 0x000fd00008000000 */
[----:B------:R2:W-:Y:S01]  /*5320*/  UTCBAR.2CTA.MULTICAST [UR4], URZ, UR30 ;  /* 0x000000ff040073e9 */ /* 0x0005e2000820081e */
[----:B------:R-:W-:Y:S02]  /*5330*/  NOP ;  /* 0x0000000000007918 */ /* 0x000fe40000000000 */
.L_x_100:
[----:B--2---:R-:W-:Y:S01]  /*5340*/  UIADD3 UR4, UPT, UPT, UR24, 0x1, URZ ;  /* 0x0000000118047890 */ /* 0x004fe2000fffe0ff */
[----:B------:R-:W-:-:S03]  /*5350*/  ISETP.NE.AND P0, PT, R8, 0x2, PT ;  /* 0x000000020800780c */ /* 0x000fc60003f05270 */
[----:B------:R-:W-:Y:S01]  /*5360*/  UISETP.NE.AND UP0, UPT, UR4, 0x4, UPT ;  /* 0x000000040400788c */ /* 0x000fe2000bf05270 */
[----:B-1----:R-:W-:Y:S02]  /*5370*/  SEL R0, RZ, 0x1, P0 ;  /* 0x00000001ff007807 */ /* 0x002fe40000000000 */
[----:B------:R-:W-:Y:S01]  /*5380*/  SEL R8, R8, RZ, P0 ;  /* 0x000000ff08087207 */ /* 0x000fe20000000000 */
[----:B------:R-:W-:Y:S01]  /*5390*/  USEL UR5, URZ, 0x1, UP0 ;  /* 0x00000001ff057887 */ /* 0x000fe20008000000 */
[----:B------:R-:W-:Y:S01]  /*53a0*/  LOP3.LUT R3, R3, R0, RZ, 0x3c, !PT ;  /* 0x0000000003037212 */ /* 0x000fe200078e3cff */
[----:B------:R-:W-:-:S04]  /*53b0*/  USEL UR24, UR4, URZ, UP0 ;  /* 0x000000ff04187287 */ /* 0x000fc80008000000 */
[----:B------:R-:W-:Y:S01]  /*53c0*/  LOP3.LUT R9, R9, UR5, RZ, 0x3c, !PT ;  /* 0x0000000509097c12 */ /* 0x000fe2000f8e3cff */
[----:B------:R-:W-:Y:S07]  /*53d0*/  @P1 BRA `(.L_x_106) ;  /* 0xfffffff800b01947 */ /* 0x000fee000383ffff */
[----:B------:R-:W1:Y:S01]  /*53e0*/  S2UR UR8, SR_CgaCtaId ;  /* 0x00000000000879c3 */ /* 0x000e620000008800 */
[----:B------:R-:W-:Y:S01]  /*53f0*/  ELECT P0, URZ, PT ;  /* 0x0000000000ff782f */ /* 0x000fe20003800000 */
[----:B------:R-:W-:Y:S01]  /*5400*/  HFMA2 R0, -RZ, RZ, 0, 5.9604644775390625e-08 ;  /* 0x00000001ff007431 */ /* 0x000fe200000001ff */
[----:B------:R-:W-:-:S05]  /*5410*/  UMOV UR4, 0x40 ;  /* 0x0000004000047882 */ /* 0x000fca0000000000 */
[----:B------:R-:W-:Y:S01]  /*5420*/  UVIRTCOUNT.DEALLOC.SMPOOL 0x80 ;  /* 0x000000800000784c */ /* 0x000fe20000000000 */
[----:B------:R-:W-:Y:S02]  /*5430*/  UISETP.NE.AND UP1, UPT, UR34, URZ, UPT ;  /* 0x000000ff2200728c */ /* 0x000fe4000bf25270 */
[----:B-1----:R-:W-:-:S09]  /*5440*/  ULEA UR8, UR8, UR4, 0x18 ;  /* 0x0000000408087291 */ /* 0x002fd2000f8ec0ff */
[----:B------:R1:W-:Y:S01]  /*5450*/  @P0 STS.U8 [UR8+0x1c], R0 ;  /* 0x00001c00ff000988 */ /* 0x0003e20008000008 */
[----:B------:R-:W-:Y:S05]  /*5460*/  BRA.U UP1, `(.L_x_107) ;  /* 0x0000000101a07547 */ /* 0x000fea000b800000 */
[----:B------:R-:W-:Y:S01]  /*5470*/  UIADD3 UR7, UPT, UPT, UR17, 0x2b0, URZ ;  /* 0x000002b011077890 */ /* 0x000fe2000fffe0ff */
[----:B------:R-:W-:-:S03]  /*5480*/  SHF.L.U32 R2, R9, 0x1f, RZ ;  /* 0x0000001f09027819 */ /* 0x000fc600000006ff */
[----:B------:R-:W-:-:S09]  /*5490*/  ULEA UR4, UR24, UR7, 0x3 ;  /* 0x0000000718047291 */ /* 0x000fd2000f8e18ff */
[----:B------:R-:W2:Y:S02]  /*54a0*/  SYNCS.PHASECHK.TRANS64.TRYWAIT P0, [UR4], R2 ;  /* 0x00000002ff0075a7 */ /* 0x000ea40008001104 */
[----:B--2---:R-:W-:Y:S05]  /*54b0*/  @!P0 BRA `(.L_x_108) ;  /* 0x0000005000048947 */ /* 0x004fea0003800000 */
.L_x_250:
        /* <DEDUP_REMOVED lines=9> */
.L_x_252:
        /* <DEDUP_REMOVED lines=9> */
.L_x_254:
[----:B------:R-:W-:-:S04]  /*55e0*/  UIADD3 UR4, UPT, UPT, UR4, 0x1, URZ ;  /* 0x0000000104047890 */ /* 0x000fc8000fffe0ff */
[----:B------:R-:W-:-:S04]  /*55f0*/  UISETP.NE.AND UP0, UPT, UR4, 0x4, UPT ;  /* 0x000000040400788c */ /* 0x000fc8000bf05270 */
[----:B------:R-:W-:Y:S02]  /*5600*/  USEL UR5, URZ, 0x1, UP0 ;  /* 0x00000001ff057887 */ /* 0x000fe40008000000 */
[----:B------:R-:W-:-:S04]  /*5610*/  USEL UR4, UR4, URZ, UP0 ;  /* 0x000000ff04047287 */ /* 0x000fc80008000000 */
[----:B------:R-:W-:Y:S01]  /*5620*/  ULEA UR4, UR4, UR7, 0x3 ;  /* 0x0000000704047291 */ /* 0x000fe2000f8e18ff */
[----:B------:R-:W-:-:S04]  /*5630*/  LOP3.LUT R2, R2, UR5, RZ, 0x3c, !PT ;  /* 0x0000000502027c12 */ /* 0x000fc8000f8e3cff */
[----:B------:R-:W-:Y:S01]  /*5640*/  SHF.L.U32 R2, R2, 0x1f, RZ ;  /* 0x0000001f02027819 */ /* 0x000fe200000006ff */
[----:B-1----:R-:W-:-:S04]  /*5650*/  IMAD.U32 R0, RZ, RZ, UR4 ;  /* 0x00000004ff007e24 */ /* 0x002fc8000f8e00ff */
[----:B------:R1:W2:Y:S03]  /*5660*/  SYNCS.PHASECHK.TRANS64.TRYWAIT P0, [R0+URZ], R2 ;  /* 0x00000002000075a7 */ /* 0x0002a600080011ff */
[----:B--2---:R-:W-:Y:S05]  /*5670*/  @!P0 NANOSLEEP.SYNCS 0x989680 ;  /* 0x009896800000895d */ /* 0x004fea0003900000 */
[----:B------:R-:W2:Y:S02]  /*5680*/  @!P0 SYNCS.PHASECHK.TRANS64 P0, [R0+URZ], R2 ;  /* 0x00000002000085a7 */ /* 0x000ea400080010ff */
[----:B--2---:R-:W-:Y:S05]  /*5690*/  @P0 BRA `(.L_x_111) ;  /* 0x0000000000200947 */ /* 0x004fea0003800000 */
.L_x_112:
[----:B--2---:R2:W4:Y:S02]  /*56a0*/  SYNCS.PHASECHK.TRANS64.TRYWAIT P0, [R0+URZ], R2 ;  /* 0x00000002000075a7 */ /* 0x00452400080011ff */
[----:B----4-:R-:W-:Y:S05]  /*56b0*/  @!P0 NANOSLEEP.SYNCS 0x989680 ;  /* 0x009896800000895d */ /* 0x010fea0003900000 */
[----:B------:R-:W4:Y:S02]  /*56c0*/  @!P0 SYNCS.PHASECHK.TRANS64 P0, [R0+URZ], R2 ;  /* 0x00000002000085a7 */ /* 0x000f2400080010ff */
[----:B----4-:R-:W-:Y:S05]  /*56d0*/  @!P0 BRA `(.L_x_112) ;  /* 0xfffffffc00f08947 */ /* 0x010fea000383ffff */
[----:B------:R-:W-:Y:S05]  /*56e0*/  BRA `(.L_x_111) ;  /* 0x00000000000c7947 */ /* 0x000fea0003800000 */
.L_x_107:
[----:B------:R-:W-:-:S04]  /*56f0*/  UIADD3 UR4, UPT, UPT, UR17, 0x2f0, URZ ;  /* 0x000002f011047890 */ /* 0x000fc8000fffe0ff */
[----:B------:R-:W-:-:S09]  /*5700*/  UPRMT UR4, UR35, 0x654, UR4 ;  /* 0x0000065423047896 */ /* 0x000fd20008000004 */
[----:B------:R-:W-:Y:S03]  /*5710*/  SYNCS.ARRIVE.TRANS64.RED.A1T0 RZ, [UR4], RZ ;  /* 0x000000ffffff79a7 */ /* 0x000fe60008100404 */
.L_x_111:
[----:B-12---:R-:W-:Y:S01]  /*5720*/  SHF.L.U32 R2, RZ, 0x1f, RZ ;  /* 0x0000001fff027819 */ /* 0x006fe200000006ff */
[----:B------:R-:W-:Y:S01]  /*5730*/  UIADD3 UR4, UPT, UPT, UR17, 0x2f0, URZ ;  /* 0x000002f011047890 */ /* 0x000fe2000fffe0ff */
[----:B------:R-:W-:Y:S02]  /*5740*/  PLOP3.LUT P0, PT, PT, PT, UP1, 0x80, 0x8 ;  /* 0x000000000008781c */ /* 0x000fe40003f0f018 */
[----:B------:R-:W1:Y:S02]  /*5750*/  SYNCS.PHASECHK.TRANS64.TRYWAIT P1, [UR17+0x2f0], R2 ;  /* 0x0002f002ff0075a7 */ /* 0x000e640008021111 */
[----:B-1----:R-:W-:Y:S09]  /*5760*/  @!P1 BRA `(.L_x_113) ;  /* 0x0000004c00a09947 */ /* 0x002ff20003800000 */
.L_x_256:
[----:B------:R-:W-:Y:S01]  /*5770*/  @!UP1 UPRMT UR4, UR35, 0x654, UR4 ;  /* 0x0000065423049896 */ /* 0x000fe20008000004 */
[----:B------:R-:W-:Y:S01]  /*5780*/  UMOV UR5, 0xffff ;  /* 0x0000ffff00057882 */ /* 0x000fe20000000000 */
[----:B------:R-:W-:-:S07]  /*5790*/  UMOV UR6, 0x1 ;  /* 0x0000000100067882 */ /* 0x000fce0000000000 */
[----:B------:R-:W-:Y:S01]  /*57a0*/  @!P0 SYNCS.ARRIVE.TRANS64.RED.A1T0 RZ, [UR4], RZ ;  /* 0x000000ffffff89a7 */ /* 0x000fe20008100404 */
[----:B------:R-:W-:Y:S01]  /*57b0*/  NOP ;  /* 0x0000000000007918 */ /* 0x000fe20000000000 */
[----:B-1----:R-:W1:Y:S01]  /*57c0*/  LDS R0, [UR8+0x14] ;  /* 0x00001408ff007984 */ /* 0x002e620008000800 */
[----:B------:R-:W-:-:S04]  /*57d0*/  ULOP3.LUT UR4, UR32, 0xffff, URZ, 0xc0, !UPT ;  /* 0x0000ffff20047892 */ /* 0x000fc8000f8ec0ff */
[----:B------:R-:W-:-:S04]  /*57e0*/  USHF.R.U32.HI UR4, URZ, 0x5, UR4 ;  /* 0x00000005ff047899 */ /* 0x000fc80008011604 */
[----:B------:R-:W-:Y:S02]  /*57f0*/  USHF.L.U32 UR5, UR5, UR4, URZ ;  /* 0x0000000405057299 */ /* 0x000fe400080006ff */
[----:B------:R-:W-:-:S04]  /*5800*/  USHF.L.U32 UR4, UR6, UR4, URZ ;  /* 0x0000000406047299 */ /* 0x000fc800080006ff */
[----:B-1----:R-:W-:-:S04]  /*5810*/  LOP3.LUT R0, R0, UR5, RZ, 0xc0, !PT ;  /* 0x0000000500007c12 */ /* 0x002fc8000f8ec0ff */
[----:B------:R-:W-:-:S13]  /*5820*/  ISETP.NE.AND P0, PT, R0, UR5, PT ;  /* 0x0000000500007c0c */ /* 0x000fda000bf05270 */
[----:B------:R-:W-:Y:S05]  /*5830*/  @P0 BRA `(.L_x_114) ;  /* 0x0000000000580947 */ /* 0x000fea0003800000 */
[----:B------:R-:W1:Y:S02]  /*5840*/  LDS R0, [UR8+0x18] ;  /* 0x00001808ff007984 */ /* 0x000e640008000800 */
[----:B-1----:R-:W-:-:S04]  /*5850*/  LOP3.LUT R0, R0, UR4, RZ, 0xc0, !PT ;  /* 0x0000000400007c12 */ /* 0x002fc8000f8ec0ff */
[----:B------:R-:W-:-:S13]  /*5860*/  ISETP.NE.AND P0, PT, R0, UR4, PT ;  /* 0x0000000400007c0c */ /* 0x000fda000bf05270 */
[----:B------:R-:W-:Y:S05]  /*5870*/  @P0 BRA `(.L_x_115) ;  /* 0x00000000003c0947 */ /* 0x000fea0003800000 */
[----:B------:R-:W1:Y:S01]  /*5880*/  S2R R2, SR_LANEID ;  /* 0x0000000000027919 */ /* 0x000e620000000000 */
[----:B------:R-:W-:-:S06]  /*5890*/  ULOP3.LUT UR5, URZ, UR5, URZ, 0x33, !UPT ;  /* 0x00000005ff057292 */ /* 0x000fcc000f8e33ff */
[----:B------:R-:W-:-:S04]  /*58a0*/  IMAD.U32 R0, RZ, RZ, UR5 ;  /* 0x00000005ff007e24 */ /* 0x000fc8000f8e00ff */
[----:B------:R2:W4:Y:S02]  /*58b0*/  REDUX UR7, R0 ;  /* 0x00000000000773c4 */ /* 0x0005240000000000 */
[----:B------:R1:W-:Y:S01]  /*58c0*/  UTCATOMSWS.AND URZ, UR5 ;  /* 0x0000000500ff79e3 */ /* 0x0003e20008000000 */
[----:B--2---:R-:W-:Y:S01]  /*58d0*/  LOP3.LUT R0, RZ, UR4, RZ, 0x33, !PT ;  /* 0x00000004ff007c12 */ /* 0x004fe2000f8e33ff */
[----:B------:R-:W-:Y:S02]  /*58e0*/  VOTEU.ANY UR4, UPT, PT ;  /* 0x0000000000047886 */ /* 0x000fe400038e0100 */
[----:B------:R-:W-:Y:S02]  /*58f0*/  UFLO.U32 UR4, UR4 ;  /* 0x00000004000472bd */ /* 0x000fe400080e0000 */
[----:B------:R-:W2:Y:S04]  /*5900*/  REDUX UR6, R0 ;  /* 0x00000000000673c4 */ /* 0x000ea80000000000 */
[----:B-1----:R-:W-:-:S02]  /*5910*/  ISETP.EQ.U32.AND P0, PT, R2, UR4, PT ;  /* 0x0000000402007c0c */ /* 0x002fc4000bf02070 */
[----:B----4-:R-:W-:-:S11]  /*5920*/  MOV R2, UR7 ;  /* 0x0000000700027c02 */ /* 0x010fd60008000f00 */
[----:B------:R1:W-:Y:S01]  /*5930*/  @P0 ATOMS.AND RZ, [UR8+0x14], R2 ;  /* 0x00001402ffff098c */ /* 0x0003e2000a800008 */
[----:B--2---:R-:W-:-:S05]  /*5940*/  IMAD.U32 R0, RZ, RZ, UR6 ;  /* 0x00000006ff007e24 */ /* 0x004fca000f8e00ff */
[----:B------:R1:W-:Y:S01]  /*5950*/  @P0 ATOMS.AND RZ, [UR8+0x18], R0 ;  /* 0x00001800ffff098c */ /* 0x0003e2000a800008 */
[----:B------:R-:W-:Y:S05]  /*5960*/  BRA `(.L_x_116) ;  /* 0x0000000000147947 */ /* 0x000fea0003800000 */
.L_x_115:
[----:B------:R-:W-:Y:S02]  /*5970*/  MOV R2, 0x5990 ;  /* 0x0000599000027802 */ /* 0x000fe40000000f00 */
[----:B---3-5:R-:W-:Y:S05]  /*5980*/  CALL.REL.NOINC `($__internal_0_$__cuda_sm10x_tcgen05_guardrail_trap_col_being_dealloced_not_returned_by_alloc) ;  /* 0x00000050000c7944 */ /* 0x028fea0003c00000 */
[----:B------:R-:W-:Y:S05]  /*5990*/  BRA `(.L_x_116) ;  /* 0x0000000000087947 */ /* 0x000fea0003800000 */
.L_x_114:
[----:B------:R-:W-:Y:S02]  /*59a0*/  MOV R2, 0x59c0 ;  /* 0x000059c000027802 */ /* 0x000fe40000000f00 */
[----:B---3-5:R-:W-:Y:S05]  /*59b0*/  CALL.REL.NOINC `($__internal_2_$__cuda_sm10x_tcgen05_guardrail_trap_unallocated_columns_being_dealloced) ;  /* 0x0000005000187944 */ /* 0x028fea0003c00000 */
.L_x_116:
[----:B------:R-:W-:Y:S01]  /*59c0*/  NOP ;  /* 0x0000000000007918 */ /* 0x000fe20000000000 */
[----:B------:R-:W-:Y:S05]  /*59d0*/  EXIT ;  /* 0x000000000000794d */ /* 0x000fea0003800000 */
.L_x_87:
[----:B------:R-:W-:-:S09]  /*59e0*/  UISETP.NE.OR UP0, UPT, UR20, 0x3, !UP4 ;  /* 0x000000031400788c */ /* 0x000fd2000e705670 */
[----:B------:R-:W-:Y:S05]  /*59f0*/  BRA.U UP0, `(.L_x_117) ;  /* 0x0000001100687547 */ /* 0x000fea000b800000 */
[----:B------:R-:W2:Y:S01]  /*5a00*/  LDCU.64 UR4, c[0x0][0x888] ;  /* 0x00011100ff0477ac */ /* 0x000ea20008000a00 */
[----:B------:R-:W3:Y:S01]  /*5a10*/  S2UR UR6, SR_CgaCtaId ;  /* 0x00000000000679c3 */ /* 0x000ee20000008800 */
[----:B------:R-:W-:Y:S02]  /*5a20*/  HFMA2 R9, -RZ, RZ, 0, 0 ;  /* 0x00000000ff097431 */ /* 0x000fe400000001ff */
[----:B------:R-:W-:Y:S01]  /*5a30*/  IMAD.MOV.U32 R11, RZ, RZ, 0x1 ;  /* 0x00000001ff0b7424 */ /* 0x000fe200078e00ff */
[----:B------:R-:W4:Y:S01]  /*5a40*/  LDCU UR37, c[0x0][0x370] ;  /* 0x00006e00ff2577ac */ /* 0x000f220008000800 */
[----:B------:R-:W-:Y:S01]  /*5a50*/  IMAD.MOV.U32 R10, RZ, RZ, RZ ;  /* 0x000000ffff0a7224 */ /* 0x000fe200078e00ff */
[----:B------:R-:W-:Y:S01]  /*5a60*/  MOV R3, 0x1000 ;  /* 0x0000100000037802 */ /* 0x000fe20000000f00 */
[----:B------:R-:W1:Y:S01]  /*5a70*/  LDCU.128 UR44, c[0x0][0xb10] ;  /* 0x00016200ff2c77ac */ /* 0x000e620008000c00 */
[----:B------:R-:W4:Y:S01]  /*5a80*/  LDC.64 R12, c[0x0][0x348] ;  /* 0x0000d200ff0c7b82 */ /* 0x000f220000000a00 */
[----:B------:R-:W1:Y:S01]  /*5a90*/  LDCU UR31, c[0x0][0x374] ;  /* 0x00006e80ff1f77ac */ /* 0x000e620008000800 */
[----:B------:R-:W4:Y:S01]  /*5aa0*/  LDCU.64 UR34, c[0x0][0x890] ;  /* 0x00011200ff2277ac */ /* 0x000f220008000a00 */
[----:B--2---:R-:W-:Y:S01]  /*5ab0*/  UISETP.NE.U32.AND UP0, UPT, UR4, URZ, UPT ;  /* 0x000000ff0400728c */ /* 0x004fe2000bf05070 */
[----:B------:R-:W2:Y:S01]  /*5ac0*/  LDCU UR15, c[0x0][0xb0c] ;  /* 0x00016180ff0f77ac */ /* 0x000ea20008000800 */
[----:B------:R-:W2:Y:S01]  /*5ad0*/  LDCU UR40, c[0x0][0xb20] ;  /* 0x00016400ff2877ac */ /* 0x000ea20008000800 */
[----:B------:R-:W2:Y:S01]  /*5ae0*/  LDCU UR4, c[0x0][0xb30] ;  /* 0x00016600ff0477ac */ /* 0x000ea20008000800 */
[----:B------:R-:W-:Y:S01]  /*5af0*/  UMOV UR29, 0x400 ;  /* 0x00000400001d7882 */ /* 0x000fe20000000000 */
[----:B-1----:R-:W-:-:S02]  /*5b00*/  UIMAD.WIDE.U32 UR8, UR31, UR47, URZ ;  /* 0x0000002f1f0872a5 */ /* 0x002fc4000f8e00ff */
[----:B---3--:R-:W-:Y:S02]  /*5b10*/  ULEA UR29, UR6, UR29, 0x18 ;  /* 0x0000001d061d7291 */ /* 0x008fe4000f8ec0ff */
[----:B----4-:R-:W-:Y:S02]  /*5b20*/  UIMAD.WIDE.U32 UR6, UR37, UR44, URZ ;  /* 0x0000002c250672a5 */ /* 0x010fe4000f8e00ff */
[----:B------:R-:W-:Y:S02]  /*5b30*/  UISETP.NE.U32.AND UP6, UPT, UR34, URZ, UPT ;  /* 0x000000ff2200728c */ /* 0x000fe4000bfc5070 */
[----:B------:R-:W-:Y:S02]  /*5b40*/  UISETP.NE.AND.EX UP5, UPT, UR5, URZ, UPT, UP0 ;  /* 0x000000ff0500728c */ /* 0x000fe4000bfa5300 */
[----:B------:R-:W-:Y:S01]  /*5b50*/  UISETP.NE.AND UP0, UPT, UR42, 0x1, UPT ;  /* 0x000000012a00788c */ /* 0x000fe2000bf05270 */
[----:B------:R-:W-:Y:S01]  /*5b60*/  UMOV UR6, UR7 ;  /* 0x0000000700067c82 */ /* 0x000fe20008000000 */
[----:B------:R-:W-:Y:S01]  /*5b70*/  UMOV UR38, UR9 ;  /* 0x0000000900267c82 */ /* 0x000fe20008000000 */
[----:B--2---:R-:W-:Y:S01]  /*5b80*/  UISETP.NE.AND UP0, UPT, UR15, 0x1, UPT ;  /* 0x000000010f00788c */ /* 0x004fe2000bf05270 */
[----:B------:R-:W-:Y:S01]  /*5b90*/  UMOV UR25, URZ ;  /* 0x000000ff00197c82 */ /* 0x000fe20008000000 */
[----:B------:R-:W-:-:S02]  /*5ba0*/  UPLOP3.LUT UP4, UPT, UPT, UPT, UPT, 0x40, 0x4 ;  /* 0x000000000004789c */ /* 0x000fc40003f8e870 */
[----:B------:R-:W-:Y:S01]  /*5bb0*/  UISETP.GE.AND UP2, UPT, UR42, 0x1, UPT ;  /* 0x000000012a00788c */ /* 0x000fe2000bf46270 */
[----:B------:R-:W1:Y:S01]  /*5bc0*/  LDCU.64 UR22, c[0x0][0xb28] ;  /* 0x00016500ff1677ac */ /* 0x000e620008000a00 */
[----:B------:R-:W-:Y:S02]  /*5bd0*/  UISETP.NE.AND.EX UP6, UPT, UR35, URZ, UPT, UP6 ;  /* 0x000000ff2300728c */ /* 0x000fe4000bfc5360 */
[----:B------:R-:W-:Y:S02]  /*5be0*/  USHF.R.U32.HI UR39, URZ, UR45, UR6 ;  /* 0x0000002dff277299 */ /* 0x000fe40008011606 */
[----:B------:R-:W-:Y:S02]  /*5bf0*/  USHF.R.U32.HI UR38, URZ, UR40, UR38 ;  /* 0x00000028ff267299 */ /* 0x000fe40008011626 */
[----:B------:R-:W-:Y:S02]  /*5c00*/  UISETP.NE.AND UP0, UPT, UR46, 0x1, UPT ;  /* 0x000000012e00788c */ /* 0x000fe4000bf05270 */
[----:B------:R-:W-:-:S11]  /*5c10*/  UISETP.NE.AND UP3, UPT, UR4, 0x1, UPT ;  /* 0x000000010400788c */ /* 0x000fd6000bf65270 */
.L_x_126:
[C---:B------:R-:W-:Y:S02]  /*5c20*/  LEA R8, R10.reuse, UR29, 0x3 ;  /* 0x0000001d0a087c11 */ /* 0x040fe4000f8e18ff */
[----:B------:R-:W-:Y:S02]  /*5c30*/  SHF.L.U32 R0, R9, 0x1f, RZ ;  /* 0x0000001f09007819 */ /* 0x000fe400000006ff */
[----:B------:R-:W-:Y:S02]  /*5c40*/  LEA R4, R10, UR29, 0x4 ;  /* 0x0000001d0a047c11 */ /* 0x000fe4000f8e20ff */
[----:B------:R-:W2:Y:S02]  /*5c50*/  SYNCS.PHASECHK.TRANS64.TRYWAIT P0, [R8+URZ+0x270], R0 ;  /* 0x00027000080075a7 */ /* 0x000ea400080011ff */
[----:B--23--:R-:W-:Y:S05]  /*5c60*/  @!P0 BRA `(.L_x_118) ;  /* 0x0000004800788947 */ /* 0x00cfea0003800000 */
.L_x_257:
        /* <DEDUP_REMOVED lines=8> */
[----:B---3--:R-:W-:Y:S11]  /*5cf0*/  LOP3.LUT P0, RZ, R6, 0x1, RZ, 0xc0, !PT ;  /* 0x0000000106ff7812 */ /* 0x008ff6000780c0ff */
[----:B------:R-:W-:Y:S02]  /*5d00*/  @!UPT UIADD3 URZ, UPT, UPT, URZ, URZ, URZ ;  /* 0x000000fffffff290 */ /* 0x000fe4000fffe0ff */
[----:B----4-:R-:W-:Y:S01]  /*5d10*/  VOTEU.ANY UP2, P0 ;  /* 0x0000000000ff7886 */ /* 0x010fe20000040100 */
[----:B------:R-:W-:Y:S11]  /*5d20*/  PLOP3.LUT P0, PT, PT, PT, UP2, 0x80, 0x8 ;  /* 0x000000000008781c */ /* 0x000ff60003f0f028 */
[----:B------:R-:W-:Y:S02]  /*5d30*/  @!UPT UIADD3 URZ, UPT, UPT, URZ, URZ, URZ ;  /* 0x000000fffffff290 */ /* 0x000fe4000fffe0ff */
[----:B--2---:R-:W-:Y:S02]  /*5d40*/  @P0 SHF.R.U32.HI R0, RZ, 0x10, R5 ;  /* 0x00000010ff000819 */ /* 0x004fe40000011605 */
[----:B------:R-:W-:Y:S02]  /*5d50*/  @P0 MOV R2, R4 ;  /* 0x0000000400020202 */ /* 0x000fe40000000f00 */
[----:B------:R-:W-:Y:S01]  /*5d60*/  @P0 R2UR UR4, R0 ;  /* 0x00000000000402ca */ /* 0x000fe200000e0000 */
[----:B------:R-:W-:Y:S01]  /*5d70*/  VIADD R0, R8, 0x280 ;  /* 0x0000028008007836 */ /* 0x000fe20000000000 */
[----:B------:R-:W-:Y:S02]  /*5d80*/  @P0 LOP3.LUT R4, R5, 0xffff, RZ, 0xc0, !PT ;  /* 0x0000ffff05040812 */ /* 0x000fe400078ec0ff */
[----:B------:R-:W-:Y:S02]  /*5d90*/  @P0 R2UR UR6, R2 ;  /* 0x00000000020602ca */ /* 0x000fe400000e0000 */
[----:B------:R-:W-:Y:S02]  /*5da0*/  PRMT R0, RZ, 0x654, R0 ;  /* 0x00000654ff007816 */ /* 0x000fe40000000000 */
[----:B------:R-:W-:Y:S02]  /*5db0*/  @P0 R2UR UR5, R4 ;  /* 0x00000000040502ca */ /* 0x000fe400000e0000 */
[----:B------:R2:W-:Y:S03]  /*5dc0*/  SYNCS.ARRIVE.TRANS64.RED.A1T0 RZ, [R0+URZ], RZ ;  /* 0x000000ff00ff79a7 */ /* 0x0005e600081004ff */
[----:B------:R-:W-:Y:S04]  /*5dd0*/  @UP2 UMOV UR30, UR4 ;  /* 0x00000004001e2c82 */ /* 0x000fe80008000000 */
[----:B------:R-:W-:Y:S04]  /*5de0*/  @UP2 UMOV UR14, UR6 ;  /* 0x00000006000e2c82 */ /* 0x000fe80008000000 */
[----:B------:R-:W-:Y:S01]  /*5df0*/  @UP2 UMOV UR13, UR5 ;  /* 0x00000005000d2c82 */ /* 0x000fe20008000000 */
[----:B------:R-:W-:Y:S05]  /*5e00*/  BRA.U !UP0, `(.L_x_119) ;  /* 0x0000000108c07547 */ /* 0x000fea000b800000 */
[----:B------:R-:W-:Y:S02]  /*5e10*/  UIMAD.WIDE.U32 UR8, UR13, UR47, URZ ;  /* 0x0000002f0d0872a5 */ /* 0x000fe4000f8e00ff */
[----:B------:R-:W-:Y:S02]  /*5e20*/  UP2UR UR12, UPR, URZ, 0x4 ;  /* 0x00000004ff0c7883 */ /* 0x000fe40008000000 */
[----:B------:R-:W-:Y:S02]  /*5e30*/  UISETP.NE.AND UP2, UPT, UR46, 0x1, UPT ;  /* 0x000000012e00788c */ /* 0x000fe4000bf45270 */
[----:B------:R-:W-:Y:S02]  /*5e40*/  UIMAD.WIDE.U32 UR10, UR14, UR44, URZ ;  /* 0x0000002c0e0a72a5 */ /* 0x000fe4000f8e00ff */
[----:B------:R-:W-:Y:S02]  /*5e50*/  USEL UR4, UR31, UR38, !UP2 ;  /* 0x000000261f047287 */ /* 0x000fe4000d000000 */
[----:B------:R-:W-:Y:S02]  /*5e60*/  UISETP.NE.AND UP0, UPT, UR15, 0x1, UPT ;  /* 0x000000010f00788c */ /* 0x000fe4000bf05270 */
[----:B------:R-:W-:Y:S02]  /*5e70*/  UP2UR UR20, UPR, URZ, 0x2 ;  /* 0x00000002ff147883 */ /* 0x000fe40008000000 */
[----:B------:R-:W-:Y:S02]  /*5e80*/  UISETP.NE.AND UP1, UPT, UR42, 0x1, UPT ;  /* 0x000000012a00788c */ /* 0x000fe4000bf25270 */
[----:B-1----:R-:W-:Y:S02]  /*5e90*/  UIMAD.WIDE.U32 UR16, UR4, UR22, URZ ;  /* 0x00000016041072a5 */ /* 0x002fe4000f8e00ff */
[----:B------:R-:W-:Y:S01]  /*5ea0*/  USEL UR7, UR37, UR39, !UP0 ;  /* 0x0000002725077287 */ /* 0x000fe2000c000000 */
[----:B------:R-:W-:Y:S02]  /*5eb0*/  UMOV UR5, UR9 ;  /* 0x0000000900057c82 */ /* 0x000fe40008000000 */
[----:B------:R-:W-:Y:S02]  /*5ec0*/  USHF.R.U32.HI UR6, URZ, UR40, UR5 ;  /* 0x00000028ff067299 */ /* 0x000fe40008011605 */
[----:B------:R-:W-:Y:S02]  /*5ed0*/  UIMAD.WIDE.U32 UR18, UR7, UR22, URZ ;  /* 0x00000016071272a5 */ /* 0x000fe4000f8e00ff */
[----:B------:R-:W-:Y:S02]  /*5ee0*/  USEL UR6, UR13, UR6, !UP2 ;  /* 0x000000060d067287 */ /* 0x000fe4000d000000 */
[----:B------:R-:W-:Y:S01]  /*5ef0*/  UISETP.NE.AND UP2, UPT, UR12, URZ, UPT ;  /* 0x000000ff0c00728c */ /* 0x000fe2000bf45270 */
[----:B------:R-:W-:Y:S01]  /*5f00*/  UMOV UR5, UR11 ;  /* 0x0000000b00057c82 */ /* 0x000fe20008000000 */
[----:B------:R-:W-:Y:S02]  /*5f10*/  UIMAD.WIDE.U32 UR10, UR6, UR22, URZ ;  /* 0x00000016060a72a5 */ /* 0x000fe4000f8e00ff */
[----:B------:R-:W-:Y:S03]  /*5f20*/  USHF.R.U32.HI UR8, URZ, UR45, UR5 ;  /* 0x0000002dff087299 */ /* 0x000fe60008011605 */
[----:B------:R-:W-:Y:S02]  /*5f30*/  UMOV UR5, UR17 ;  /* 0x0000001100057c82 */ /* 0x000fe40008000000 */
[----:B------:R-:W-:Y:S03]  /*5f40*/  @UP1 USHF.R.U32.HI UR4, URZ, UR23, UR5 ;  /* 0x00000017ff041299 */ /* 0x000fe60008011605 */
[----:B------:R-:W-:Y:S01]  /*5f50*/  UMOV UR5, UR19 ;  /* 0x0000001300057c82 */ /* 0x000fe20008000000 */
[----:B------:R-:W-:Y:S02]  /*5f60*/  UIMAD UR4, UR42, UR4, URZ ;  /* 0x000000042a0472a4 */ /* 0x000fe4000f8e02ff */
[----:B------:R-:W-:Y:S02]  /*5f70*/  @UP1 USHF.R.U32.HI UR7, URZ, UR23, UR5 ;  /* 0x00000017ff071299 */ /* 0x000fe40008011605 */
[----:B------:R-:W-:Y:S02]  /*5f80*/  USEL UR5, UR14, UR8, !UP0 ;  /* 0x000000080e057287 */ /* 0x000fe4000c000000 */
[----:B------:R-:W-:Y:S02]  /*5f90*/  UIMAD UR8, UR42, UR7, URZ ;  /* 0x000000072a0872a4 */ /* 0x000fe4000f8e02ff */
[----:B------:R-:W-:Y:S03]  /*5fa0*/  UISETP.GE.AND UP0, UPT, UR6, UR4, UPT ;  /* 0x000000040600728c */ /* 0x000fe6000bf06270 */
[----:B------:R-:W-:Y:S01]  /*5fb0*/  UMOV UR4, UR11 ;  /* 0x0000000b00047c82 */ /* 0x000fe20008000000 */
[----:B------:R-:W-:Y:S02]  /*5fc0*/  UISETP.GE.OR UP0, UPT, UR5, UR8, UP0 ;  /* 0x000000080500728c */ /* 0x000fe40008706670 */
[----:B------:R-:W-:Y:S02]  /*5fd0*/  USHF.R.U32.HI UR4, URZ, UR23, UR4 ;  /* 0x00000017ff047299 */ /* 0x000fe40008011604 */
[----:B------:R-:W-:Y:S02]  /*5fe0*/  UIMAD.WIDE.U32 UR8, UR5, UR22, URZ ;  /* 0x00000016050872a5 */ /* 0x000fe4000f8e00ff */
[----:B------:R-:W-:Y:S04]  /*5ff0*/  USEL UR10, UR6, UR4, !UP1 ;  /* 0x00000004060a7287 */ /* 0x000fe8000c800000 */
[----:B------:R-:W-:Y:S01]  /*6000*/  UIADD3 UR11, UPT, UPT, -UR10, URZ, URZ ;  /* 0x000000ff0a0b7290 */ /* 0x000fe2000fffe1ff */
[----:B------:R-:W-:Y:S02]  /*6010*/  @!UP0 UMOV UR4, UR9 ;  /* 0x0000000900048c82 */ /* 0x000fe40008000000 */
[----:B------:R-:W-:Y:S02]  /*6020*/  @!UP0 USHF.R.U32.HI UR4, URZ, UR23, UR4 ;  /* 0x00000017ff048299 */ /* 0x000fe40008011604 */
[----:B------:R-:W-:Y:S02]  /*6030*/  UIMAD UR8, UR42, UR11, UR6 ;  /* 0x0000000b2a0872a4 */ /* 0x000fe4000f8e0206 */
[----:B------:R-:W-:Y:S02]  /*6040*/  @!UP0 USEL UR4, UR5, UR4, !UP1 ;  /* 0x0000000405048287 */ /* 0x000fe4000c800000 */
[----:B------:R-:W-:Y:S02]  /*6050*/  UISETP.NE.AND UP1, UPT, UR20, URZ, UPT ;  /* 0x000000ff1400728c */ /* 0x000fe4000bf25270 */
[----:B------:R-:W-:Y:S02]  /*6060*/  @!UP0 UIMAD UR7, UR7, UR8, UR4 ;  /* 0x00000008070782a4 */ /* 0x000fe4000f8e0204 */
[----:B------:R-:W-:Y:S02]  /*6070*/  @!UP0 UIADD3 UR9, UPT, UPT, UR10, -UR4, URZ ;  /* 0x800000040a098290 */ /* 0x000fe4000fffe0ff */
[----:B------:R-:W-:Y:S02]  /*6080*/  UIADD3 UR8, UPT, UPT, -UR6, URZ, URZ ;  /* 0x000000ff06087290 */ /* 0x000fe4000fffe1ff */
[----:B------:R-:W-:Y:S02]  /*6090*/  UIADD3 UR4, UPT, UPT, -UR5, URZ, URZ ;  /* 0x000000ff05047290 */ /* 0x000fe4000fffe1ff */
[----:B------:R-:W-:Y:S03]  /*60a0*/  @!UP0 UIMAD UR6, UR9, UR42, UR5 ;  /* 0x0000002a090682a4 */ /* 0x000fe6000f8e0205 */
[----:B------:R-:W-:Y:S01]  /*60b0*/  @!UP0 UMOV UR5, UR7 ;  /* 0x0000000700058c82 */ /* 0x000fe20008000000 */
[----:B------:R-:W-:Y:S02]  /*60c0*/  UIMAD UR7, UR15, UR4, UR14 ;  /* 0x000000040f0772a4 */ /* 0x000fe4000f8e020e */
[----:B------:R-:W-:Y:S02]  /*60d0*/  UIMAD UR4, UR46, UR8, UR13 ;  /* 0x000000082e0472a4 */ /* 0x000fe4000f8e020d */
[----:B------:R-:W-:Y:S02]  /*60e0*/  UIMAD UR14, UR5, UR15, UR7 ;  /* 0x0000000f050e72a4 */ /* 0x000fe4000f8e0207 */
[----:B------:R-:W-:Y:S11]  /*60f0*/  UIMAD UR13, UR6, UR46, UR4 ;  /* 0x0000002e060d72a4 */ /* 0x000ff6000f8e0204 */
[----:B------:R-:W-:Y:S01]  /*6100*/  @!UPT UIADD3 URZ, UPT, UPT, URZ, URZ, URZ ;  /* 0x000000fffffff290 */ /* 0x000fe2000fffe0ff */
.L_x_119:
[----:B------:R-:W3:Y:S01]  /*6110*/  @!UP3 LDCU.128 UR8, c[0x0][0xb10] ;  /* 0x00016200ff08b7ac */ /* 0x000ee20008000c00 */
[----:B------:R-:W-:Y:S04]  /*6120*/  ISETP.NE.U32.AND P0, PT, RZ, UR34, PT ;  /* 0x00000022ff007c0c */ /* 0x000fe8000bf05070 */
[----:B------:R-:W-:Y:S01]  /*6130*/  ISETP.NE.AND.EX P0, PT, RZ, UR35, PT, P0 ;  /* 0x00000023ff007c0c */ /* 0x000fe2000bf05300 */
[----:B------:R-:W4:Y:S01]  /*6140*/  @!UP3 LDCU UR5, c[0x0][0xb0c] ;  /* 0x00016180ff05b7ac */ /* 0x000f220008000800 */
[----:B------:R-:W-:Y:S02]  /*6150*/  USHF.L.U32 UR26, UR33, 0x6, URZ ;  /* 0x00000006211a7899 */ /* 0x000fe400080006ff */
[----:B------:R-:W-:Y:S02]  /*6160*/  USHF.L.U32 UR27, UR32, 0x6, URZ ;  /* 0x00000006201b7899 */ /* 0x000fe400080006ff */
[----:B---3--:R-:W-:Y:S07]  /*6170*/  UIMAD.WIDE.U32 UR6, UR14, UR8, URZ ;  /* 0x000000080e0672a5 */ /* 0x008fee000f8e00ff */
[----:B------:R-:W-:Y:S01]  /*6180*/  @!UP3 UMOV UR4, UR7 ;  /* 0x000000070004bc82 */ /* 0x000fe20008000000 */
[----:B----4-:R-:W-:Y:S02]  /*6190*/  @!UP3 UISETP.NE.AND UP0, UPT, UR5, 0x1, UPT ;  /* 0x000000010500b88c */ /* 0x010fe4000bf05270 */
[----:B------:R-:W-:Y:S02]  /*61a0*/  @!UP3 USHF.R.U32.HI UR4, URZ, UR9, UR4 ;  /* 0x00000009ff04b299 */ /* 0x000fe40008011604 */
[----:B------:R-:W-:Y:S02]  /*61b0*/  UIMAD.WIDE.U32 UR6, UR13, UR11, URZ ;  /* 0x0000000b0d0672a5 */ /* 0x000fe4000f8e00ff */
[----:B------:R-:W-:Y:S02]  /*61c0*/  @!UP3 USEL UR8, UR14, UR4, !UP0 ;  /* 0x000000040e08b287 */ /* 0x000fe4000c000000 */
[----:B------:R-:W-:Y:S03]  /*61d0*/  @!UP3 UISETP.NE.AND UP0, UPT, UR10, 0x1, UPT ;  /* 0x000000010a00b88c */ /* 0x000fe6000bf05270 */
[----:B------:R-:W-:Y:S02]  /*61e0*/  @!UP3 UMOV UR6, UR7 ;  /* 0x000000070006bc82 */ /* 0x000fe40008000000 */
[----:B------:R-:W3:Y:S02]  /*61f0*/  @!UP3 LDCU UR4, c[0x0][0xb20] ;  /* 0x00016400ff04b7ac */ /* 0x000ee40008000800 */
[----:B---3--:R-:W-:Y:S04]  /*6200*/  @!UP3 USHF.R.U32.HI UR6, URZ, UR4, UR6 ;  /* 0x00000004ff06b299 */ /* 0x008fe80008011606 */
[----:B------:R-:W-:Y:S04]  /*6210*/  @!UP3 USEL UR6, UR13, UR6, !UP0 ;  /* 0x000000060d06b287 */ /* 0x000fe8000c000000 */
[----:B------:R-:W-:Y:S02]  /*6220*/  @!UP3 UIADD3 UR4, UPT, UPT, -UR8, UR6, URZ ;  /* 0x000000060804b290 */ /* 0x000fe4000fffe1ff */
[----:B------:R-:W-:Y:S02]  /*6230*/  @!UP3 UIADD3 UR6, UPT, UPT, UR8, -UR6, URZ ;  /* 0x800000060806b290 */ /* 0x000fe4000fffe0ff */
[----:B------:R-:W-:Y:S02]  /*6240*/  @!UP3 UIMAD UR14, UR4, UR5, UR14 ;  /* 0x00000005040eb2a4 */ /* 0x000fe4000f8e020e */
[----:B------:R-:W-:Y:S01]  /*6250*/  @!UP3 UIMAD UR13, UR6, UR10, UR13 ;  /* 0x0000000a060db2a4 */ /* 0x000fe2000f8e020d */
[----:B------:R-:W-:Y:S11]  /*6260*/  BRA.U UP4, `(.L_x_120) ;  /* 0x0000000104107547 */ /* 0x000ff6000b800000 */
[----:B------:R-:W-:Y:S04]  /*6270*/  MOV R2, UR43 ;  /* 0x0000002b00027c02 */ /* 0x000fe80008000f00 */
[----:B------:R-:W-:Y:S04]  /*6280*/  SHF.L.U32 R2, R2, 0x1f, RZ ;  /* 0x0000001f02027819 */ /* 0x000fe800000006ff */
[----:B------:R-:W3:Y:S02]  /*6290*/  SYNCS.PHASECHK.TRANS64.TRYWAIT P1, [UR29+0x268], R2 ;  /* 0x00026802ff0075a7 */ /* 0x000ee4000802111d */
[----:B---3--:R-:W-:Y:S05]  /*62a0*/  @!P1 BRA `(.L_x_121) ;  /* 0x0000004000fc9947 */ /* 0x008fea0003800000 */
.L_x_120:
[----:B------:R-:W-:Y:S05]  /*62b0*/  BRA.U !UP6, `(.L_x_122) ;  /* 0x000000010e387547 */ /* 0x000fea000b800000 */
[----:B------:R-:W-:Y:S01]  /*62c0*/  UPLOP3.LUT UP1, UPT, UPT, UPT, UP5, 0x80, 0x8 ;  /* 0x000000000008789c */ /* 0x000fe20003f2f050 */
[----:B--2---:R-:W-:Y:S01]  /*62d0*/  HFMA2 R0, -RZ, RZ, 0, 5.9604644775390625e-08 ;  /* 0x00000001ff007431 */ /* 0x004fe200000001ff */
[----:B------:R-:W2:Y:S01]  /*62e0*/  LDCU.64 UR8, c[0x0][0x358] ;  /* 0x00006b00ff0877ac */ /* 0x000ea20008000a00 */
[----:B------:R-:W-:Y:S03]  /*62f0*/  IMAD.MOV.U32 R46, RZ, RZ, 0x1 ;  /* 0x00000001ff2e7424 */ /* 0x000fe600078e00ff */
[----:B------:R-:W-:Y:S05]  /*6300*/  PLOP3.LUT P1, PT, PT, PT, UP1, 0x80, 0x8 ;  /* 0x000000000008781c */ /* 0x000fea0003f2f018 */
[----:B------:R-:W3:Y:S01]  /*6310*/  @UP1 LDCU.64 UR4, c[0x0][0x888] ;  /* 0x00011100ff0417ac */ /* 0x000ee20008000a00 */
[----:B------:R-:W-:Y:S07]  /*6320*/  @UP1 UIMAD UR6, UR36, UR34, URZ ;  /* 0x00000022240612a4 */ /* 0x000fee000f8e02ff */
[----:B------:R-:W-:Y:S01]  /*6330*/  @!P1 PRMT R46, R0, 0x7610, R46 ;  /* 0x00007610002e9816 */ /* 0x000fe2000000002e */
[----:B---3--:R-:W-:Y:S06]  /*6340*/  @UP1 UIMAD.WIDE UR4, UR6, 0x4, UR4 ;  /* 0x00000004060418a5 */ /* 0x008fec000f8e0204 */
[----:B-----5:R-:W-:Y:S01]  /*6350*/  IMAD.U32 R26, RZ, RZ, UR4 ;  /* 0x00000004ff1a7e24 */ /* 0x020fe2000f8e00ff */
[----:B------:R-:W-:Y:S04]  /*6360*/  MOV R27, UR5 ;  /* 0x00000005001b7c02 */ /* 0x000fe80008000f00 */
[----:B------:R-:W3:Y:S01]  /*6370*/  @!UP1 LDCU UR4, c[0x0][0x880] ;  /* 0x00011000ff0497ac */ /* 0x000ee20008000800 */
[----:B--2---:R4:W5:Y:S02]  /*6380*/  @P1 LDG.E R26, desc[UR8][R26.64] ;  /* 0x000000081a1a1981 */ /* 0x004964000c1e1900 */
[----:B---34-:R-:W-:Y:S07]  /*6390*/  @!P1 IMAD.U32 R26, RZ, RZ, UR4 ;  /* 0x00000004ff1a9e24 */ /* 0x018fee000f8e00ff */
.L_x_122:
[----:B-----5:R-:W-:Y:S01]  /*63a0*/  @!P0 FSETP.EQ.AND P2, PT, R26, RZ, PT ;  /* 0x000000ff1a00820b */ /* 0x020fe20003f42000 */
[----:B------:R-:W-:Y:S01]  /*63b0*/  @!UPT UIADD3 URZ, UPT, UPT, URZ, URZ, URZ ;  /* 0x000000fffffff290 */ /* 0x000fe2000fffe0ff */
[----:B------:R-:W-:Y:S11]  /*63c0*/  @!P0 BRA `(.L_x_123) ;  /* 0x0000000000148947 */ /* 0x000ff60003800000 */
[----:B------:R-:W-:Y:S02]  /*63d0*/  LOP3.LUT P0, RZ, R46, 0xff, RZ, 0xc0, !PT ;  /* 0x000000ff2eff7812 */ /* 0x000fe4000780c0ff */
[----:B------:R-:W-:Y:S04]  /*63e0*/  PLOP3.LUT P2, PT, PT, PT, UP1, 0x80, 0x8 ;  /* 0x000000000008781c */ /* 0x000fe80003f4f018 */
[----:B------:R-:W-:Y:S07]  /*63f0*/  PLOP3.LUT P2, PT, P2, PT, PT, 0x8, 0x80 ;  /* 0x000000000080781c */ /* 0x000fee000174e170 */
[----:B------:R-:W-:Y:S11]  /*6400*/  @P0 FSETP.EQ.AND P2, PT, R26, RZ, PT ;  /* 0x000000ff1a00020b */ /* 0x000ff60003f42000 */
[----:B------:R-:W-:Y:S02]  /*6410*/  @!UPT UIADD3 URZ, UPT, UPT, URZ, URZ, URZ ;  /* 0x000000fffffff290 */ /* 0x000fe4000fffe0ff */
.L_x_123:
[----:B------:R-:W-:Y:S01]  /*6420*/  ULEA UR4, UR25, UR29, 0x3 ;  /* 0x0000001d19047291 */ /* 0x000fe2000f8e18ff */
[----:B--2---:R-:W-:Y:S02]  /*6430*/  SHF.L.U32 R2, R11, 0x1f, RZ ;  /* 0x0000001f0b027819 */ /* 0x004fe400000006ff */
[----:B------:R-:W-:Y:S04]  /*6440*/  ELECT P1, URZ, PT ;  /* 0x0000000000ff782f */ /* 0x000fe80003820000 */
[----:B------:R-:W-:Y:S02]  /*6450*/  PLOP3.LUT P1, PT, P2, P1, PT, 0xf2, 0x2f ;  /* 0x00000000002f781c */ /* 0x000fe40001723e72 */
[----:B------:R-:W2:Y:S02]  /*6460*/  SYNCS.PHASECHK.TRANS64.TRYWAIT P0, [UR4+0x248], R2 ;  /* 0x00024802ff0075a7 */ /* 0x000ea40008001104 */
[----:B--2---:R-:W-:Y:S09]  /*6470*/  @!P0 BRA `(.L_x_124) ;  /* 0x0000004000a08947 */ /* 0x004ff20003800000 */
.L_x_260:
[----:B------:R-:W3:Y:S01]  /*6480*/  S2UR UR19, SR_CgaCtaId ;  /* 0x00000000001379c3 */ /* 0x000ee20000008800 */
[----:B------:R-:W-:Y:S01]  /*6490*/  VOTEU.ALL UP0, P1 ;  /* 0x0000000000ff7886 */ /* 0x000fe20000800000 */
[----:B--2---:R-:W-:Y:S01]  /*64a0*/  @!P1 IADD3 R2, P0, PT, R12, 0x580, RZ ;  /* 0x000005800c029810 */ /* 0x004fe20007f1e0ff */
[----:B------:R-:W-:Y:S01]  /*64b0*/  UMOV UR20, 0x0 ;  /* 0x0000000000147882 */ /* 0x000fe20000000000 */
[----:B------:R-:W-:Y:S01]  /*64c0*/  UMOV UR21, 0x10000000 ;  /* 0x1000000000157882 */ /* 0x000fe20000000000 */
[----:B------:R-:W-:Y:S01]  /*64d0*/  UMOV UR28, UR36 ;  /* 0x00000024001c7c82 */ /* 0x000fe20008000000 */
[----:B------:R-:W-:Y:S01]  /*64e0*/  @!UP0 ULEA UR5, UR25, UR29, 0xc ;  /* 0x0000001d19058291 */ /* 0x000fe2000f8e60ff */
[----:B------:R-:W-:Y:S01]  /*64f0*/  @!P1 IMAD.X R0, RZ, RZ, R13, P0 ;  /* 0x000000ffff009224 */ /* 0x000fe200000e060d */
[----:B------:R-:W-:Y:S01]  /*6500*/  @!UP0 UIADD3 UR10, UPT, UPT, UR26, 0x20, URZ ;  /* 0x000000201a0a8890 */ /* 0x000fe2000fffe0ff */
[----:B------:R-:W-:Y:S01]  /*6510*/  @!P1 R2UR UR7, R2 ;  /* 0x00000000020792ca */ /* 0x000fe200000e0000 */
[----:B------:R-:W-:Y:S01]  /*6520*/  @!UP0 UIADD3 UR24, UPT, UPT, UR5, 0x400, URZ ;  /* 0x0000040005188890 */ /* 0x000fe2000fffe0ff */
[----:B------:R-:W-:Y:S01]  /*6530*/  @!P1 IMAD.MOV.U32 R2, RZ, RZ, 0x1000 ;  /* 0x00001000ff029424 */ /* 0x000fe200078e00ff */
[----:B------:R-:W-:Y:S01]  /*6540*/  @!UP0 UIADD3 UR8, UPT, UPT, UR5, 0xc00, URZ ;  /* 0x00000c0005088890 */ /* 0x000fe2000fffe0ff */
[----:B------:R-:W-:Y:S01]  /*6550*/  VIADD R10, R10, 0x1 ;  /* 0x000000010a0a7836 */ /* 0x000fe20000000000 */
[----:B------:R-:W-:Y:S02]  /*6560*/  UIADD3 UR5, UPT, UPT, UR25, 0x1, URZ ;  /* 0x0000000119057890 */ /* 0x000fe4000fffe0ff */
[----:B------:R-:W-:Y:S02]  /*6570*/  UIADD3 UR25, UPT, UPT, UR4, 0x230, URZ ;  /* 0x0000023004197890 */ /* 0x000fe4000fffe0ff */
[----:B------:R-:W-:Y:S01]  /*6580*/  UISETP.NE.AND UP0, UPT, UR5, 0x3, UPT ;  /* 0x000000030500788c */ /* 0x000fe2000bf05270 */
[----:B------:R-:W-:Y:S01]  /*6590*/  UMOV UR11, UR27 ;  /* 0x0000001b000b7c82 */ /* 0x000fe20008000000 */
[----:B------:R-:W-:Y:S02]  /*65a0*/  UMOV UR12, UR36 ;  /* 0x00000024000c7c82 */ /* 0x000fe40008000000 */
[----:B------:R-:W-:Y:S01]  /*65b0*/  USEL UR6, UR5, URZ, UP0 ;  /* 0x000000ff05067287 */ /* 0x000fe20008000000 */
[----:B------:R-:W-:Y:S01]  /*65c0*/  @!P1 R2UR UR5, R0 ;  /* 0x00000000000592ca */ /* 0x000fe200000e0000 */
[----:B------:R-:W-:Y:S01]  /*65d0*/  IMAD.U32 R4, RZ, RZ, UR7 ;  /* 0x00000007ff047e24 */ /* 0x000fe2000f8e00ff */
[----:B------:R-:W-:Y:S02]  /*65e0*/  USEL UR18, URZ, 0x1, UP0 ;  /* 0x00000001ff127887 */ /* 0x000fe40008000000 */
[----:B------:R-:W-:Y:S01]  /*65f0*/  VOTEU.ALL UP0, P1 ;  /* 0x0000000000ff7886 */ /* 0x000fe20000800000 */
[----:B------:R-:W-:Y:S01]  /*6600*/  UMOV UR9, UR25 ;  /* 0x0000001900097c82 */ /* 0x000fe20008000000 */
[----:B------:R-:W-:Y:S01]  /*6610*/  @!P1 R2UR UR16, R4 ;  /* 0x00000000041092ca */ /* 0x000fe200000e0000 */
[----:B---3--:R-:W-:Y:S01]  /*6620*/  UPRMT UR7, UR19, 0x654, UR25 ;  /* 0x0000065413077896 */ /* 0x008fe20008000019 */
[----:B------:R-:W-:Y:S04]  /*6630*/  LOP3.LUT R11, R11, UR18, RZ, 0x3c, !PT ;  /* 0x000000120b0b7c12 */ /* 0x000fe8000f8e3cff */
[----:B------:R-:W-:Y:S01]  /*6640*/  SHF.L.U32 R0, R11, 0x1f, RZ ;  /* 0x0000001f0b007819 */ /* 0x000fe200000006ff */
[----:B------:R-:W-:Y:S01]  /*6650*/  IMAD.U32 R5, RZ, RZ, UR5 ;  /* 0x00000005ff057e24 */ /* 0x000fe2000f8e00ff */
[----:B------:R-:W-:Y:S04]  /*6660*/  ULEA UR5, UR6, UR29, 0x3 ;  /* 0x0000001d06057291 */ /* 0x000fe8000f8e18ff */
[----:B------:R-:W-:Y:S11]  /*6670*/  @!P1 R2UR UR17, R5 ;  /* 0x00000000051192ca */ /* 0x000ff600000e0000 */
[----:B------:R-:W-:Y:S02]  /*6680*/  @!UPT UIADD3 URZ, UPT, UPT, URZ, URZ, URZ ;  /* 0x000000fffffff290 */ /* 0x000fe4000fffe0ff */
[----:B------:R2:W-:Y:S01]  /*6690*/  @!UP0 UTMALDG.3D [UR24], [UR16], desc[UR20] ;  /* 0x00001418100085b4 */ /* 0x0005e20008011000 */
[----:B------:R-:W-:Y:S05]  /*66a0*/  VOTEU.ALL UP0, P1 ;  /* 0x0000000000ff7886 */ /* 0x000fea0000800000 */
[----:B------:R2:W-:Y:S01]  /*66b0*/  @!UP0 UTMALDG.3D [UR8], [UR16], desc[UR20] ;  /* 0x00001408100085b4 */ /* 0x0005e20008011000 */
[----:B------:R2:W-:Y:S01]  /*66c0*/  @!P1 SYNCS.ARRIVE.TRANS64.RED.A0TR RZ, [UR4+0x230], R2 ;  /* 0x00023002ffff99a7 */ /* 0x0005e20008300404 */
[----:B------:R-:W-:Y:S01]  /*66d0*/  SYNCS.ARRIVE.TRANS64.RED.A1T0 RZ, [UR7], RZ ;  /* 0x000000ffffff79a7 */ /* 0x000fe20008100407 */
[----:B------:R-:W3:Y:S02]  /*66e0*/  SYNCS.PHASECHK.TRANS64.TRYWAIT P0, [UR5+0x248], R0 ;  /* 0x00024800ff0075a7 */ /* 0x000ee40008001105 */
[----:B--23--:R-:W-:Y:S05]  /*66f0*/  @!P0 BRA `(.L_x_125) ;  /* 0x0000004000188947 */ /* 0x00cfea0003800000 */
.L_x_262:
[----:B------:R-:W-:Y:S01]  /*6700*/  UIADD3 UR17, UPT, UPT, UR5, 0x230, URZ ;  /* 0x0000023005117890 */ /* 0x000fe2000fffe0ff */
[----:B------:R-:W3:Y:S01]  /*6710*/  S2UR UR41, SR_CgaCtaId ;  /* 0x00000000002979c3 */ /* 0x000ee20000008800 */
[----:B------:R-:W-:Y:S01]  /*6720*/  UPLOP3.LUT UP4, UPT, UPT, UPT, UPT, 0x80, 0x8 ;  /* 0x000000000008789c */ /* 0x000fe20003f8f070 */
[----:B--2---:R-:W-:Y:S01]  /*6730*/  @!P1 IADD3 R2, P0, PT, R12, 0x580, RZ ;  /* 0x000005800c029810 */ /* 0x004fe20007f1e0ff */
[----:B------:R-:W-:Y:S01]  /*6740*/  UMOV UR32, 0x0 ;  /* 0x0000000000207882 */ /* 0x000fe20000000000 */
[----:B------:R-:W-:Y:S01]  /*6750*/  UMOV UR33, 0x10000000 ;  /* 0x1000000000217882 */ /* 0x000fe20000000000 */
[----:B------:R-:W-:Y:S01]  /*6760*/  UMOV UR19, UR27 ;  /* 0x0000001b00137c82 */ /* 0x000fe20008000000 */
[----:B------:R-:W-:Y:S01]  /*6770*/  UMOV UR20, UR36 ;  /* 0x0000002400147c82 */ /* 0x000fe20008000000 */
[----:B------:R-:W-:Y:S01]  /*6780*/  UMOV UR11, UR27 ;  /* 0x0000001b000b7c82 */ /* 0x000fe20008000000 */
[----:B------:R-:W-:Y:S01]  /*6790*/  UMOV UR12, UR36 ;  /* 0x00000024000c7c82 */ /* 0x000fe20008000000 */
[----:B------:R-:W-:Y:S01]  /*67a0*/  UMOV UR9, UR17 ;  /* 0x0000001100097c82 */ /* 0x000fe20008000000 */
[----:B------:R-:W-:Y:S01]  /*67b0*/  VOTEU.ALL UP0, P1 ;  /* 0x0000000000ff7886 */ /* 0x000fe20000800000 */
[----:B------:R-:W-:Y:S01]  /*67c0*/  @!P1 IMAD.X R0, RZ, RZ, R13, P0 ;  /* 0x000000ffff009224 */ /* 0x000fe200000e060d */
[----:B------:R-:W-:Y:S01]  /*67d0*/  R2UR UR28, R50 ;  /* 0x00000000321c72ca */ /* 0x000fe200000e0000 */
[----:B------:R-:W-:Y:S01]  /*67e0*/  UMOV UR36, UR30 ;  /* 0x0000001e00247c82 */ /* 0x000fe20008000000 */
[----:B------:R-:W-:Y:S01]  /*67f0*/  R2UR UR24, R51 ;  /* 0x00000000331872ca */ /* 0x000fe200000e0000 */
[----:B------:R-:W-:Y:S01]  /*6800*/  @!UP0 ULEA UR4, UR6, UR29, 0xc ;  /* 0x0000001d06048291 */ /* 0x000fe2000f8e60ff */
[C---:B------:R-:W-:Y:S01]  /*6810*/  ISETP.NE.AND P0, PT, R10.reuse, 0x2, PT ;  /* 0x000000020a00780c */ /* 0x040fe20003f05270 */
[----:B------:R-:W-:Y:S02]  /*6820*/  @!UP0 UIADD3 UR18, UPT, UPT, UR26, 0x10, URZ ;  /* 0x000000101a128890 */ /* 0x000fe4000fffe0ff */
[----:B------:R-:W-:Y:S01]  /*6830*/  @!UP0 UIADD3 UR16, UPT, UPT, UR4, 0x400, URZ ;  /* 0x0000040004108890 */ /* 0x000fe2000fffe0ff */
[----:B------:R-:W-:Y:S01]  /*6840*/  SEL R10, R10, RZ, P0 ;  /* 0x000000ff0a0a7207 */ /* 0x000fe20000000000 */
[----:B------:R-:W-:Y:S02]  /*6850*/  @!UP0 UIADD3 UR8, UPT, UPT, UR4, 0xc00, URZ ;  /* 0x00000c0004088890 */ /* 0x000fe4000fffe0ff */
[----:B------:R-:W-:Y:S01]  /*6860*/  UIADD3 UR4, UPT, UPT, UR6, 0x1, URZ ;  /* 0x0000000106047890 */ /* 0x000fe2000fffe0ff */
[----:B------:R-:W-:Y:S01]  /*6870*/  @!P1 R2UR UR6, R2 ;  /* 0x00000000020692ca */ /* 0x000fe200000e0000 */
[----:B------:R-:W-:Y:S02]  /*6880*/  @!UP0 UIADD3 UR10, UPT, UPT, UR26, 0x30, URZ ;  /* 0x000000301a0a8890 */ /* 0x000fe4000fffe0ff */
[----:B------:R-:W-:Y:S04]  /*6890*/  UISETP.NE.AND UP0, UPT, UR4, 0x3, UPT ;  /* 0x000000030400788c */ /* 0x000fe8000bf05270 */
[----:B------:R-:W-:Y:S01]  /*68a0*/  USEL UR25, UR4, URZ, UP0 ;  /* 0x000000ff04197287 */ /* 0x000fe20008000000 */
[----:B------:R-:W-:Y:S01]  /*68b0*/  @!P1 R2UR UR4, R0 ;  /* 0x00000000000492ca */ /* 0x000fe200000e0000 */
[----:B------:R-:W-:Y:S01]  /*68c0*/  USEL UR21, URZ, 0x1, UP0 ;  /* 0x00000001ff157887 */ /* 0x000fe20008000000 */
[----:B------:R-:W-:Y:S01]  /*68d0*/  SEL R0, RZ, 0x1, P0 ;  /* 0x00000001ff007807 */ /* 0x000fe20000000000 */
[----:B------:R-:W-:Y:S02]  /*68e0*/  VOTEU.ALL UP0, P1 ;  /* 0x0000000000ff7886 */ /* 0x000fe40000800000 */
[----:B------:R-:W-:Y:S01]  /*68f0*/  IMAD.U32 R4, RZ, RZ, UR6 ;  /* 0x00000006ff047e24 */ /* 0x000fe2000f8e00ff */
[----:B------:R-:W-:Y:S02]  /*6900*/  LOP3.LUT R9, R9, R0, RZ, 0x3c, !PT ;  /* 0x0000000009097212 */ /* 0x000fe400078e3cff */
[----:B------:R-:W-:Y:S02]  /*6910*/  LOP3.LUT R11, R11, UR21, RZ, 0x3c, !PT ;  /* 0x000000150b0b7c12 */ /* 0x000fe4000f8e3cff */
[----:B------:R-:W-:Y:S03]  /*6920*/  @!P1 R2UR UR6, R4 ;  /* 0x00000000040692ca */ /* 0x000fe600000e0000 */
[----:B------:R-:W-:Y:S01]  /*6930*/  IMAD.U32 R5, RZ, RZ, UR4 ;  /* 0x00000004ff057e24 */ /* 0x000fe2000f8e00ff */
[----:B---3--:R-:W-:Y:S04]  /*6940*/  UPRMT UR4, UR41, 0x654, UR17 ;  /* 0x0000065429047896 */ /* 0x008fe80008000011 */
[----:B------:R-:W-:Y:S11]  /*6950*/  @!P1 R2UR UR7, R5 ;  /* 0x00000000050792ca */ /* 0x000ff600000e0000 */
[----:B------:R-:W-:Y:S02]  /*6960*/  @!UPT UIADD3 URZ, UPT, UPT, URZ, URZ, URZ ;  /* 0x000000fffffff290 */ /* 0x000fe4000fffe0ff */
[----:B------:R-:W-:Y:S01]  /*6970*/  @!UP0 UTMALDG.3D [UR16], [UR6], desc[UR32] ;  /* 0x00002010060085b4 */ /* 0x000fe20008011000 */
[----:B------:R-:W-:Y:S05]  /*6980*/  VOTEU.ALL UP0, P1 ;  /* 0x0000000000ff7886 */ /* 0x000fea0000800000 */
[----:B------:R2:W-:Y:S01]  /*6990*/  @!UP0 UTMALDG.3D [UR8], [UR6], desc[UR32] ;  /* 0x00002008060085b4 */ /* 0x0005e20008011000 */
[----:B------:R3:W-:Y:S01]  /*69a0*/  @!P1 SYNCS.ARRIVE.TRANS64.RED.A0TR RZ, [UR5+0x230], R3 ;  /* 0x00023003ffff99a7 */ /* 0x0007e20008300405 */
[----:B------:R-:W-:Y:S01]  /*69b0*/  SYNCS.ARRIVE.TRANS64.RED.A1T0 RZ, [UR4], RZ ;  /* 0x000000ffffff79a7 */ /* 0x000fe20008100404 */
[----:B--2---:R-:W-:Y:S02]  /*69c0*/  UIADD3 UR33, UPT, UPT, UR13, UR28, URZ ;  /* 0x0000001c0d217290 */ /* 0x004fe4000fffe0ff */
[----:B------:R-:W-:Y:S01]  /*69d0*/  UIADD3 UR32, UPT, UPT, UR14, UR24, URZ ;  /* 0x000000180e207290 */ /* 0x000fe2000fffe0ff */
[----:B------:R-:W-:Y:S11]  /*69e0*/  BRA.U UP2, `(.L_x_126) ;  /* 0xfffffff1028c7547 */ /* 0x000ff6000b83ffff */
[----:B------:R-:W-:Y:S01]  /*69f0*/  UIADD3 UR29, UPT, UPT, UR29, 0x248, URZ ;  /* 0x000002481d1d7890 */ /* 0x000fe2000fffe0ff */
[----:B------:R-:W-:-:S03]  /*6a00*/  SHF.L.U32 R2, R11, 0x1f, RZ ;  /* 0x0000001f0b027819 */ /* 0x000fc600000006ff */
[----:B------:R-:W-:-:S09]  /*6a10*/  ULEA UR4, UR25, UR29, 0x3 ;  /* 0x0000001d19047291 */ /* 0x000fd2000f8e18ff */
[----:B------:R-:W2:Y:S02]  /*6a20*/  SYNCS.PHASECHK.TRANS64.TRYWAIT P0, [UR4], R2 ;  /* 0x00000002ff0075a7 */ /* 0x000ea40008001104 */
[----:B--2---:R-:W-:Y:S05]  /*6a30*/  @!P0 BRA `(.L_x_127) ;  /* 0x0000003c00608947 */ /* 0x004fea0003800000 */
.L_x_264:
[----:B------:R-:W-:-:S04]  /*6a40*/  UIADD3 UR4, UPT, UPT, UR25, 0x1, URZ ;  /* 0x0000000119047890 */ /* 0x000fc8000fffe0ff */
[----:B------:R-:W-:-:S04]  /*6a50*/  UISETP.NE.AND UP0, UPT, UR4, 0x3, UPT ;  /* 0x000000030400788c */ /* 0x000fc8000bf05270 */
[----:B------:R-:W-:Y:S02]  /*6a60*/  USEL UR6, URZ, 0x1, UP0 ;  /* 0x00000001ff067887 */ /* 0x000fe40008000000 */
[----:B------:R-:W-:-:S04]  /*6a70*/  USEL UR4, UR4, URZ, UP0 ;  /* 0x000000ff04047287 */ /* 0x000fc80008000000 */
[----:B------:R-:W-:Y:S01]  /*6a80*/  ULEA UR5, UR4, UR29, 0x3 ;  /* 0x0000001d04057291 */ /* 0x000fe2000f8e18ff */
[----:B------:R-:W-:-:S04]  /*6a90*/  LOP3.LUT R11, R11, UR6, RZ, 0x3c, !PT ;  /* 0x000000060b0b7c12 */ /* 0x000fc8000f8e3cff */
[----:B--2---:R-:W-:-:S04]  /*6aa0*/  SHF.L.U32 R2, R11, 0x1f, RZ ;  /* 0x0000001f0b027819 */ /* 0x004fc800000006ff */
[----:B------:R-:W2:Y:S02]  /*6ab0*/  SYNCS.PHASECHK.TRANS64.TRYWAIT P0, [UR5], R2 ;  /* 0x00000002ff0075a7 */ /* 0x000ea40008001105 */
[----:B--2---:R-:W-:Y:S05]  /*6ac0*/  @!P0 BRA `(.L_x_128) ;  /* 0x0000003c00548947 */ /* 0x004fea0003800000 */
.L_x_266:
[----:B------:R-:W-:-:S04]  /*6ad0*/  UIADD3 UR4, UPT, UPT, UR4, 0x1, URZ ;  /* 0x0000000104047890 */ /* 0x000fc8000fffe0ff */
[----:B------:R-:W-:-:S04]  /*6ae0*/  UISETP.NE.AND UP0, UPT, UR4, 0x3, UPT ;  /* 0x000000030400788c */ /* 0x000fc8000bf05270 */
[----:B------:R-:W-:Y:S02]  /*6af0*/  USEL UR5, URZ, 0x1, UP0 ;  /* 0x00000001ff057887 */ /* 0x000fe40008000000 */
[----:B------:R-:W-:-:S04]  /*6b00*/  USEL UR4, UR4, URZ, UP0 ;  /* 0x000000ff04047287 */ /* 0x000fc80008000000 */
[----:B------:R-:W-:Y:S01]  /*6b10*/  ULEA UR4, UR4, UR29, 0x3 ;  /* 0x0000001d04047291 */ /* 0x000fe2000f8e18ff */
[----:B--2---:R-:W-:-:S04]  /*6b20*/  LOP3.LUT R2, R11, UR5, RZ, 0x3c, !PT ;  /* 0x000000050b027c12 */ /* 0x004fc8000f8e3cff */
[----:B------:R-:W-:Y:S01]  /*6b30*/  SHF.L.U32 R2, R2, 0x1f, RZ ;  /* 0x0000001f02027819 */ /* 0x000fe200000006ff */
[----:B------:R-:W-:-:S07]  /*6b40*/  IMAD.U32 R0, RZ, RZ, UR4 ;  /* 0x00000004ff007e24 */ /* 0x000fce000f8e00ff */
.L_x_129:
[----:B--2---:R2:W4:Y:S02]  /*6b50*/  SYNCS.PHASECHK.TRANS64.TRYWAIT P0, [R0+URZ], R2 ;  /* 0x00000002000075a7 */ /* 0x00452400080011ff */
[----:B----4-:R-:W-:Y:S05]  /*6b60*/  @!P0 NANOSLEEP.SYNCS 0x989680 ;  /* 0x009896800000895d */ /* 0x010fea0003900000 */
[----:B------:R-:W4:Y:S02]  /*6b70*/  @!P0 SYNCS.PHASECHK.TRANS64 P0, [R0+URZ], R2 ;  /* 0x00000002000085a7 */ /* 0x000f2400080010ff */
[----:B-1--4-:R-:W-:Y:S05]  /*6b80*/  @P0 EXIT ;  /* 0x000000000000094d */ /* 0x012fea0003800000 */
[----:B------:R-:W-:Y:S05]  /*6b90*/  BRA `(.L_x_129) ;  /* 0xfffffffc00ec7947 */ /* 0x000fea000383ffff */
.L_x_117:
[----:B------:R-:W-:-:S06]  /*6ba0*/  UISETP.GE.AND UP0, UPT, UR20, 0x4, UPT ;  /* 0x000000041400788c */ /* 0x000fcc000bf06270 */
[----:B------:R-:W-:-:S13]  /*6bb0*/  PLOP3.LUT P0, PT, PT, PT, UP0, 0x80, 0x8 ;  /* 0x000000000008781c */ /* 0x000fda0003f0f008 */
[----:B-1----:R-:W-:Y:S05]  /*6bc0*/  @!P0 EXIT ;  /* 0x000000000000894d */ /* 0x002fea0003800000 */
[----:B------:R-:W1:Y:S08]  /*6bd0*/  S2UR UR4, SR_CgaCtaId ;  /* 0x00000000000479c3 */ /* 0x000e700000008800 */
[----:B------:R-:W-:Y:S01]  /*6be0*/  BAR.SYNC.DEFER_BLOCKING 0x6, 0xa0 ;  /* 0x0182800000007b1d */ /* 0x000fe20000010000 */
[----:B------:R-:W-:Y:S01]  /*6bf0*/  IMAD.SHL.U32 R3, R47, 0x200000, RZ ;  /* 0x002000002f037824 */ /* 0x000fe200078e00ff */
[----:B------:R-:W-:Y:S01]  /*6c00*/  CS2R R56, SRZ ;  /* 0x0000000000387805 */ /* 0x000fe2000001ff00 */
[----:B------:R-:W-:-:S02]  /*6c10*/  IMAD.SHL.U32 R45, R58, 0x10, RZ ;  /* 0x000000103a2d7824 */ /* 0x000fc400078e00ff */
[C---:B------:R-:W-:Y:S01]  /*6c20*/  IMAD.U32 R23, R58.reuse, 0x10000, RZ ;  /* 0x000100003a177824 */ /* 0x040fe200078e00ff */
[----:B------:R-:W-:Y:S02]  /*6c30*/  UMOV UR45, 0x400 ;  /* 0x00000400002d7882 */ /* 0x000fe40000000000 */
[----:B------:R-:W2:Y:S01]  /*6c40*/  LDC.64 R42, c[0x0][0x8b0] ;  /* 0x00022c00ff2a7b82 */ /* 0x000ea20000000a00 */
[----:B------:R-:W-:Y:S01]  /*6c50*/  IMAD.SHL.U32 R2, R58, 0x2, RZ ;  /* 0x000000023a027824 */ /* 0x000fe200078e00ff */
[----:B------:R-:W-:Y:S01]  /*6c60*/  LOP3.LUT R3, R3, 0x200000, RZ, 0xc0, !PT ;  /* 0x0020000003037812 */ /* 0x000fe200078ec0ff */
[----:B------:R-:W-:Y:S01]  /*6c70*/  IMAD.SHL.U32 R4, R47, 0x200, RZ ;  /* 0x000002002f047824 */ /* 0x000fe200078e00ff */
[C---:B------:R-:W-:Y:S01]  /*6c80*/  LOP3.LUT R5, R45.reuse, 0x40, RZ, 0xc0, !PT ;  /* 0x000000402d057812 */ /* 0x040fe200078ec0ff */
[----:B------:R-:W-:Y:S01]  /*6c90*/  IMAD.MOV.U32 R22, RZ, RZ, RZ ;  /* 0x000000ffff167224 */ /* 0x000fe200078e00ff */
[----:B------:R-:W-:Y:S01]  /*6ca0*/  LOP3.LUT R44, R45, 0x5b0, RZ, 0xc0, !PT ;  /* 0x000005b02d2c7812 */ /* 0x000fe200078ec0ff */
[----:B------:R-:W-:Y:S01]  /*6cb0*/  IMAD.MOV.U32 R55, RZ, RZ, RZ ;  /* 0x000000ffff377224 */ /* 0x000fe200078e00ff */
[----:B------:R-:W3:Y:S01]  /*6cc0*/  LDC.64 R40, c[0x0][0x8a8] ;  /* 0x00022a00ff287b82 */ /* 0x000ee20000000a00 */
[----:B------:R-:W-:Y:S01]  /*6cd0*/  LOP3.LUT R23, R3, 0x400000, R23, 0xf8, !PT ;  /* 0x0040000003177812 */ /* 0x000fe200078ef817 */
[----:B------:R-:W4:Y:S01]  /*6ce0*/  LDCU UR62, c[0x0][0x370] ;  /* 0x00006e00ff3e77ac */ /* 0x000f220008000800 */
[----:B------:R-:W-:-:S02]  /*6cf0*/  LOP3.LUT R2, R5, 0x8, R2, 0xf8, !PT ;  /* 0x0000000805027812 */ /* 0x000fc400078ef802 */
[----:B------:R-:W-:Y:S01]  /*6d00*/  LOP3.LUT R44, R44, 0x200, R4, 0xf8, !PT ;  /* 0x000002002c2c7812 */ /* 0x000fe200078ef804 */
[----:B------:R-:W2:Y:S01]  /*6d10*/  LDCU UR43, c[0x0][0xb0c] ;  /* 0x00016180ff2b77ac */ /* 0x000ea20008000800 */
[----:B------:R-:W-:Y:S02]  /*6d20*/  LOP3.LUT P0, RZ, R45, 0x40, RZ, 0xc0, !PT ;  /* 0x000000402dff7812 */ /* 0x000fe4000780c0ff */
[----:B------:R-:W-:Y:S01]  /*6d30*/  LOP3.LUT R44, R44, R2, RZ, 0xfc, !PT ;  /* 0x000000022c2c7212 */ /* 0x000fe200078efcff */
[----:B-1----:R-:W-:Y:S01]  /*6d40*/  ULEA UR45, UR4, UR45, 0x18 ;  /* 0x0000002d042d7291 */ /* 0x002fe2000f8ec0ff */
[----:B------:R-:W-:Y:S01]  /*6d50*/  P2R R2, PR, RZ, 0x1 ;  /* 0x00000001ff027803 */ /* 0x000fe20000000000 */
[----:B------:R-:W1:Y:S01]  /*6d60*/  LDCU.64 UR4, c[0x0][0x890] ;  /* 0x00011200ff0477ac */ /* 0x000e620008000a00 */
[----:B------:R-:W-:Y:S01]  /*6d70*/  LOP3.LUT R58, R58, 0x60, RZ, 0xc0, !PT ;  /* 0x000000603a3a7812 */ /* 0x000fe200078ec0ff */
[----:B------:R-:W2:Y:S05]  /*6d80*/  LDCU UR39, c[0x0][0xb30] ;  /* 0x00016600ff2777ac */ /* 0x000eaa0008000800 */
[----:B------:R-:W4:Y:S01]  /*6d90*/  LDS R0, [UR45+0x320] ;  /* 0x0003202dff007984 */ /* 0x000f220008000800 */
[----:B------:R-:W2:Y:S01]  /*6da0*/  LDCU.64 UR60, c[0x0][0x888] ;  /* 0x00011100ff3c77ac */ /* 0x000ea20008000a00 */
[----:B------:R-:W2:Y:S01]  /*6db0*/  LDCU.64 UR40, c[0x0][0xb28] ;  /* 0x00016500ff2877ac */ /* 0x000ea20008000a00 */
[----:B------:R-:W2:Y:S01]  /*6dc0*/  LDCU.128 UR56, c[0x0][0xb10] ;  /* 0x00016200ff3877ac */ /* 0x000ea20008000c00 */
[----:B-1----:R-:W-:Y:S01]  /*6dd0*/  IMAD.U32 R49, RZ, RZ, UR4 ;  /* 0x00000004ff317e24 */ /* 0x002fe2000f8e00ff */
[----:B------:R-:W-:Y:S01]  /*6de0*/  UIADD3 UR4, UPT, UPT, UR45, 0x400, URZ ;  /* 0x000004002d047890 */ /* 0x000fe2000fffe0ff */
[----:B------:R-:W-:Y:S01]  /*6df0*/  IMAD.U32 R48, RZ, RZ, UR5 ;  /* 0x00000005ff307e24 */ /* 0x000fe2000f8e00ff */
[----:B------:R-:W1:Y:S01]  /*6e00*/  LDCU UR55, c[0x0][0x374] ;  /* 0x00006e80ff3777ac */ /* 0x000e620008000800 */
[----:B------:R-:W-:Y:S01]  /*6e10*/  UMOV UR54, 0x1 ;  /* 0x0000000100367882 */ /* 0x000fe20000000000 */
[----:B------:R-:W-:Y:S01]  /*6e20*/  UMOV UR47, URZ ;  /* 0x000000ff002f7c82 */ /* 0x000fe20008000000 */
[----:B------:R-:W-:Y:S01]  /*6e30*/  UMOV UR53, URZ ;  /* 0x000000ff00357c82 */ /* 0x000fe20008000000 */
[----:B------:R-:W-:Y:S01]  /*6e40*/  UMOV UR52, URZ ;  /* 0x000000ff00347c82 */ /* 0x000fe20008000000 */
[----:B----4-:R-:W-:-:S02]  /*6e50*/  IMAD.IADD R23, R0, 0x1, R23 ;  /* 0x0000000100177824 */ /* 0x010fc400078e0217 */
[----:B-123--:R-:W-:-:S07]  /*6e60*/  IMAD.U32 R0, RZ, RZ, UR4 ;  /* 0x00000004ff007e24 */ /* 0x00efce000f8e00ff */
.L_x_160:
[C---:B------:R-:W-:Y:S02]  /*6e70*/  LEA R3, R55.reuse, UR45, 0x3 ;  /* 0x0000002d37037c11 */ /* 0x040fe4000f8e18ff */
[----:B------:R-:W-:Y:S02]  /*6e80*/  SHF.L.U32 R0, R56, 0x1f, RZ ;  /* 0x0000001f38007819 */ /* 0x000fe400000006ff */
[----:B------:R-:W-:Y:S02]  /*6e90*/  LEA R4, R55, UR45, 0x4 ;  /* 0x0000002d37047c11 */ /* 0x000fe4000f8e20ff */
[----:B------:R-:W1:Y:S02]  /*6ea0*/  SYNCS.PHASECHK.TRANS64.TRYWAIT P0, [R3+URZ+0x270], R0 ;  /* 0x00027000030075a7 */ /* 0x000e6400080011ff */
[----:B-1----:R-:W-:Y:S05]  /*6eb0*/  @!P0 BRA `(.L_x_130) ;  /* 0x0000003800708947 */ /* 0x002fea0003800000 */
.L_x_267:
[----:B------:R-:W2:Y:S01]  /*6ec0*/  LDS.128 R4, [R4+0x300] ;  /* 0x0003000004047984 */ /* 0x000ea20000000c00 */
[----:B------:R-:W-:Y:S01]  /*6ed0*/  UISETP.GE.AND UP0, UPT, UR42, 0x1, UPT ;  /* 0x000000012a00788c */ /* 0x000fe2000bf06270 */
[----:B------:R-:W-:Y:S01]  /*6ee0*/  @!PT LDS RZ, [RZ] ;  /* 0x00000000fffff984 */ /* 0x000fe20000000800 */
[----:B------:R-:W-:Y:S01]  /*6ef0*/  @!PT LDS RZ, [RZ] ;  /* 0x00000000fffff984 */ /* 0x000fe20000000800 */
[----:B------:R-:W-:Y:S01]  /*6f00*/  @!PT LDS RZ, [RZ] ;  /* 0x00000000fffff984 */ /* 0x000fe20000000800 */
[----:B------:R-:W-:Y:S01]  /*6f10*/  @!PT LDS RZ, [RZ] ;  /* 0x00000000fffff984 */ /* 0x000fe20000000800 */
[----:B------:R3:W-:Y:S06]  /*6f20*/  MEMBAR.ALL.CTA ;  /* 0x0000000000007992 */ /* 0x0007ec0000008000 */
[----:B---3--:R-:W3:Y:S01]  /*6f30*/  FENCE.VIEW.ASYNC.S ;  /* 0x00000000000073c6 */ /* 0x008ee20000000000 */
[----:B--2---:R-:W-:Y:S11]  /*6f40*/  LOP3.LUT P0, RZ, R6, 0x1, RZ, 0xc0, !PT ;  /* 0x0000000106ff7812 */ /* 0x004ff6000780c0ff */
[----:B------:R-:W-:Y:S02]  /*6f50*/  @!UPT UIADD3 URZ, UPT, UPT, URZ, URZ, URZ ;  /* 0x000000fffffff290 */ /* 0x000fe4000fffe0ff */
[----:B---3--:R-:W-:Y:S01]  /*6f60*/  VOTEU.ANY UP1, P0 ;  /* 0x0000000000ff7886 */ /* 0x008fe20000020100 */
[----:B------:R-:W-:Y:S01]  /*6f70*/  PLOP3.LUT P0, PT, PT, PT, UP1, 0x80, 0x8 ;  /* 0x000000000008781c */ /* 0x000fe20003f0f018 */
[----:B------:R-:W-:Y:S06]  /*6f80*/  UP2UR UR4, UPR, URZ, 0x2 ;  /* 0x00000002ff047883 */ /* 0x000fec0008000000 */
[----:B------:R-:W-:Y:S06]  /*6f90*/  IMAD.U32 R59, RZ, RZ, UR4 ;  /* 0x00000004ff3b7e24 */ /* 0x000fec000f8e00ff */
[----:B-1----:R-:W-:Y:S02]  /*6fa0*/  @P0 SHF.R.U32.HI R0, RZ, 0x10, R5 ;  /* 0x00000010ff000819 */ /* 0x002fe40000011605 */
        /* <DEDUP_REMOVED lines=12> */
[----:B------:R-:W2:Y:S01]  /*7070*/  LDCU UR12, c[0x0][0xb20] ;  /* 0x00016400ff0c77ac */ /* 0x000ea20008000800 */
[----:B------:R-:W-:Y:S02]  /*7080*/  UIMAD.WIDE.U32 UR4, UR55, UR59, URZ ;  /* 0x0000003b370472a5 */ /* 0x000fe4000f8e00ff */
[----:B------:R-:W-:Y:S02]  /*7090*/  UIMAD.WIDE.U32 UR6, UR62, UR56, URZ ;  /* 0x000000383e0672a5 */ /* 0x000fe4000f8e00ff */
[----:B------:R-:W-:Y:S02]  /*70a0*/  UISETP.NE.AND UP0, UPT, UR58, 0x1, UPT ;  /* 0x000000013a00788c */ /* 0x000fe4000bf05270 */
[----:B------:R-:W-:Y:S02]  /*70b0*/  UIMAD.WIDE.U32 UR8, UR37, UR59, URZ ;  /* 0x0000003b250872a5 */ /* 0x000fe4000f8e00ff */
[----:B------:R-:W-:Y:S02]  /*70c0*/  UIMAD.WIDE.U32 UR10, UR38, UR56, URZ ;  /* 0x00000038260a72a5 */ /* 0x000fe4000f8e00ff */
[----:B------:R-:W-:Y:S02]  /*70d0*/  UISETP.NE.AND UP1, UPT, UR43, 0x1, UPT ;  /* 0x000000012b00788c */ /* 0x000fe4000bf25270 */
[----:B------:R-:W-:Y:S01]  /*70e0*/  UISETP.NE.AND UP2, UPT, UR42, 0x1, UPT ;  /* 0x000000012a00788c */ /* 0x000fe2000bf45270 */
[----:B------:R-:W-:Y:S02]  /*70f0*/  UMOV UR4, UR5 ;  /* 0x0000000500047c82 */ /* 0x000fe40008000000 */
[----:B--2---:R-:W-:Y:S03]  /*7100*/  USHF.R.U32.HI UR5, URZ, UR12, UR4 ;  /* 0x0000000cff057299 */ /* 0x004fe60008011604 */
[----:B------:R-:W-:Y:S02]  /*7110*/  UMOV UR4, UR7 ;  /* 0x0000000700047c82 */ /* 0x000fe40008000000 */
[----:B------:R-:W-:Y:S02]  /*7120*/  USHF.R.U32.HI UR7, URZ, UR57, UR4 ;  /* 0x00000039ff077299 */ /* 0x000fe40008011604 */
[----:B------:R-:W-:Y:S02]  /*7130*/  USEL UR4, UR55, UR5, !UP0 ;  /* 0x0000000537047287 */ /* 0x000fe4000c000000 */
[----:B------:R-:W-:Y:S01]  /*7140*/  USEL UR7, UR62, UR7, !UP1 ;  /* 0x000000073e077287 */ /* 0x000fe2000c800000 */
[----:B------:R-:W-:Y:S01]  /*7150*/  UMOV UR5, UR9 ;  /* 0x0000000900057c82 */ /* 0x000fe20008000000 */
[----:B------:R-:W-:Y:S02]  /*7160*/  UIMAD.WIDE.U32 UR8, UR4, UR40, URZ ;  /* 0x00000028040872a5 */ /* 0x000fe4000f8e00ff */
[----:B------:R-:W-:Y:S03]  /*7170*/  USHF.R.U32.HI UR6, URZ, UR12, UR5 ;  /* 0x0000000cff067299 */ /* 0x000fe60008011605 */
[----:B------:R-:W-:Y:S01]  /*7180*/  UMOV UR5, UR11 ;  /* 0x0000000b00057c82 */ /* 0x000fe20008000000 */
[----:B------:R-:W-:Y:S02]  /*7190*/  UIMAD.WIDE.U32 UR10, UR7, UR40, URZ ;  /* 0x00000028070a72a5 */ /* 0x000fe4000f8e00ff */
[----:B------:R-:W-:Y:S02]  /*71a0*/  USHF.R.U32.HI UR12, URZ, UR57, UR5 ;  /* 0x00000039ff0c7299 */ /* 0x000fe40008011605 */
[----:B------:R-:W-:Y:S01]  /*71b0*/  USEL UR6, UR37, UR6, !UP0 ;  /* 0x0000000625067287 */ /* 0x000fe2000c000000 */
[----:B------:R-:W-:Y:S02]  /*71c0*/  UMOV UR5, UR9 ;  /* 0x0000000900057c82 */ /* 0x000fe40008000000 */
[----:B------:R-:W-:Y:S01]  /*71d0*/  UMOV UR10, UR11 ;  /* 0x0000000b000a7c82 */ /* 0x000fe20008000000 */
[----:B------:R-:W-:Y:S02]  /*71e0*/  @UP2 USHF.R.U32.HI UR4, URZ, UR41, UR5 ;  /* 0x00000029ff042299 */ /* 0x000fe40008011605 */
[----:B------:R-:W-:Y:S02]  /*71f0*/  @UP2 USHF.R.U32.HI UR7, URZ, UR41, UR10 ;  /* 0x00000029ff072299 */ /* 0x000fe4000801160a */
[----:B------:R-:W-:Y:S02]  /*7200*/  UIMAD UR4, UR42, UR4, URZ ;  /* 0x000000042a0472a4 */ /* 0x000fe4000f8e02ff */
[----:B------:R-:W-:Y:S02]  /*7210*/  UIMAD.WIDE.U32 UR10, UR6, UR40, URZ ;  /* 0x00000028060a72a5 */ /* 0x000fe4000f8e00ff */
[----:B------:R-:W-:Y:S02]  /*7220*/  USEL UR5, UR38, UR12, !UP1 ;  /* 0x0000000c26057287 */ /* 0x000fe4000c800000 */
[----:B------:R-:W-:Y:S02]  /*7230*/  UIMAD UR8, UR42, UR7, URZ ;  /* 0x000000072a0872a4 */ /* 0x000fe4000f8e02ff */
[----:B------:R-:W-:Y:S03]  /*7240*/  UISETP.GE.AND UP0, UPT, UR6, UR4, UPT ;  /* 0x000000040600728c */ /* 0x000fe6000bf06270 */
[----:B------:R-:W-:Y:S01]  /*7250*/  UMOV UR4, UR11 ;  /* 0x0000000b00047c82 */ /* 0x000fe20008000000 */
[----:B------:R-:W-:Y:S02]  /*7260*/  UISETP.GE.OR UP0, UPT, UR5, UR8, UP0 ;  /* 0x000000080500728c */ /* 0x000fe40008706670 */
[----:B------:R-:W-:Y:S02]  /*7270*/  USHF.R.U32.HI UR4, URZ, UR41, UR4 ;  /* 0x00000029ff047299 */ /* 0x000fe40008011604 */
[----:B------:R-:W-:Y:S02]  /*7280*/  UIMAD.WIDE.U32 UR8, UR5, UR40, URZ ;  /* 0x00000028050872a5 */ /* 0x000fe4000f8e00ff */
[----:B------:R-:W-:Y:S02]  /*7290*/  USEL UR11, UR6, UR4, !UP2 ;  /* 0x00000004060b7287 */ /* 0x000fe4000d000000 */
[----:B------:R-:W-:Y:S02]  /*72a0*/  UIADD3 UR8, UPT, UPT, -UR5, URZ, URZ ;  /* 0x000000ff05087290 */ /* 0x000fe4000fffe1ff */
[----:B------:R-:W-:Y:S01]  /*72b0*/  UIADD3 UR10, UPT, UPT, -UR11, URZ, URZ ;  /* 0x000000ff0b0a7290 */ /* 0x000fe2000fffe1ff */
[----:B------:R-:W-:Y:S01]  /*72c0*/  @!UP0 UMOV UR4, UR9 ;  /* 0x0000000900048c82 */ /* 0x000fe20008000000 */
[----:B------:R-:W-:Y:S02]  /*72d0*/  UIADD3 UR9, UPT, UPT, -UR6, URZ, URZ ;  /* 0x000000ff06097290 */ /* 0x000fe4000fffe1ff */
[----:B------:R-:W-:Y:S02]  /*72e0*/  @!UP0 USHF.R.U32.HI UR4, URZ, UR41, UR4 ;  /* 0x00000029ff048299 */ /* 0x000fe40008011604 */
[----:B------:R-:W-:Y:S02]  /*72f0*/  UIMAD UR10, UR42, UR10, UR6 ;  /* 0x0000000a2a0a72a4 */ /* 0x000fe4000f8e0206 */
[----:B------:R-:W-:Y:S04]  /*7300*/  @!UP0 USEL UR4, UR5, UR4, !UP2 ;  /* 0x0000000405048287 */ /* 0x000fe8000d000000 */
[----:B------:R-:W-:Y:S02]  /*7310*/  @!UP0 UIMAD UR10, UR7, UR10, UR4 ;  /* 0x0000000a070a82a4 */ /* 0x000fe4000f8e0204 */
[----:B------:R-:W-:Y:S02]  /*7320*/  @!UP0 UIADD3 UR11, UPT, UPT, UR11, -UR4, URZ ;  /* 0x800000040b0b8290 */ /* 0x000fe4000fffe0ff */
[----:B------:R-:W-:Y:S02]  /*7330*/  UIMAD UR7, UR43, UR8, UR38 ;  /* 0x000000082b0772a4 */ /* 0x000fe4000f8e0226 */
[----:B------:R-:W-:Y:S02]  /*7340*/  @!UP0 UIMAD UR6, UR11, UR42, UR5 ;  /* 0x0000002a0b0682a4 */ /* 0x000fe4000f8e0205 */
[----:B------:R-:W-:Y:S01]  /*7350*/  UIMAD UR4, UR58, UR9, UR37 ;  /* 0x000000093a0472a4 */ /* 0x000fe2000f8e0225 */
[----:B------:R-:W-:Y:S02]  /*7360*/  @!UP0 UMOV UR5, UR10 ;  /* 0x0000000a00058c82 */ /* 0x000fe40008000000 */
[----:B------:R-:W-:Y:S02]  /*7370*/  UIMAD UR38, UR5, UR43, UR7 ;  /* 0x0000002b052672a4 */ /* 0x000fe4000f8e0207 */
[----:B------:R-:W-:Y:S11]  /*7380*/  UIMAD UR37, UR6, UR58, UR4 ;  /* 0x0000003a062572a4 */ /* 0x000ff6000f8e0204 */
[----:B------:R-:W-:Y:S01]  /*7390*/  @!UPT UIADD3 URZ, UPT, UPT, URZ, URZ, URZ ;  /* 0x000000fffffff290 */ /* 0x000fe2000fffe0ff */
.L_x_131:
[----:B------:R-:W-:Y:S01]  /*73a0*/  UISETP.NE.AND UP0, UPT, UR39, 0x1, UPT ;  /* 0x000000012700788c */ /* 0x000fe2000bf05270 */
[----:B------:R-:W-:Y:S01]  /*73b0*/  IADD3 R55, PT, PT, R55, 0x1, RZ ;  /* 0x0000000137377810 */ /* 0x000fe20007ffe0ff */
[----:B------:R-:W-:Y:S02]  /*73c0*/  UIADD3 UR11, UPT, UPT, UR45, 0x400, URZ ;  /* 0x000004002d0b7890 */ /* 0x000fe4000fffe0ff */
[----:B------:R-:W-:Y:S02]  /*73d0*/  USHF.L.U32 UR50, UR32, 0x6, URZ ;  /* 0x0000000620327899 */ /* 0x000fe400080006ff */
[----:B------:R-:W-:Y:S05]  /*73e0*/  USHF.L.U32 UR49, UR33, 0x6, URZ ;  /* 0x0000000621317899 */ /* 0x000fea00080006ff */
[----:B------:R-:W2:Y:S01]  /*73f0*/  @!UP0 LDCU.128 UR12, c[0x0][0xb10] ;  /* 0x00016200ff0c87ac */ /* 0x000ea20008000c00 */
[----:B------:R-:W3:Y:S01]  /*7400*/  @!UP0 LDCU UR5, c[0x0][0xb0c] ;  /* 0x00016180ff0587ac */ /* 0x000ee20008000800 */
[----:B------:R-:W4:Y:S01]  /*7410*/  @!UP0 LDCU UR10, c[0x0][0xb20] ;  /* 0x00016400ff0a87ac */ /* 0x000f220008000800 */
[----:B--2---:R-:W-:Y:S02]  /*7420*/  UIMAD.WIDE.U32 UR8, UR38, UR12, URZ ;  /* 0x0000000c260872a5 */ /* 0x004fe4000f8e00ff */
[----:B------:R-:W-:Y:S02]  /*7430*/  UIMAD.WIDE.U32 UR6, UR37, UR15, URZ ;  /* 0x0000000f250672a5 */ /* 0x000fe4000f8e00ff */
[----:B------:R-:W-:Y:S03]  /*7440*/  @!UP0 UISETP.NE.AND UP1, UPT, UR14, 0x1, UPT ;  /* 0x000000010e00888c */ /* 0x000fe6000bf25270 */
[----:B------:R-:W-:Y:S01]  /*7450*/  @!UP0 UMOV UR4, UR9 ;  /* 0x0000000900048c82 */ /* 0x000fe20008000000 */
[----:B---3--:R-:W-:Y:S02]  /*7460*/  @!UP0 UISETP.NE.AND UP2, UPT, UR5, 0x1, UPT ;  /* 0x000000010500888c */ /* 0x008fe4000bf45270 */
[----:B------:R-:W-:Y:S01]  /*7470*/  @!UP0 USHF.R.U32.HI UR4, URZ, UR13, UR4 ;  /* 0x0000000dff048299 */ /* 0x000fe20008011604 */
[----:B------:R-:W-:Y:S02]  /*7480*/  @!UP0 UMOV UR6, UR7 ;  /* 0x0000000700068c82 */ /* 0x000fe40008000000 */
[----:B----4-:R-:W-:Y:S02]  /*7490*/  @!UP0 USHF.R.U32.HI UR6, URZ, UR10, UR6 ;  /* 0x0000000aff068299 */ /* 0x010fe40008011606 */
[----:B------:R-:W-:Y:S02]  /*74a0*/  @!UP0 USEL UR7, UR38, UR4, !UP2 ;  /* 0x0000000426078287 */ /* 0x000fe4000d000000 */
[----:B------:R-:W-:Y:S04]  /*74b0*/  @!UP0 USEL UR6, UR37, UR6, !UP1 ;  /* 0x0000000625068287 */ /* 0x000fe8000c800000 */
[----:B------:R-:W-:Y:S02]  /*74c0*/  @!UP0 UIADD3 UR4, UPT, UPT, -UR7, UR6, URZ ;  /* 0x0000000607048290 */ /* 0x000fe4000fffe1ff */
[----:B------:R-:W-:Y:S02]  /*74d0*/  @!UP0 UIADD3 UR6, UPT, UPT, UR7, -UR6, URZ ;  /* 0x8000000607068290 */ /* 0x000fe4000fffe0ff */
[----:B------:R-:W-:Y:S02]  /*74e0*/  @!UP0 UIMAD UR38, UR4, UR5, UR38 ;  /* 0x00000005042682a4 */ /* 0x000fe4000f8e0226 */
[----:B------:R-:W-:Y:S02]  /*74f0*/  @!UP0 UIMAD UR37, UR6, UR14, UR37 ;  /* 0x0000000e062582a4 */ /* 0x000fe4000f8e0225 */
[----:B------:R-:W-:Y:S09]  /*7500*/  ULOP3.LUT UP0, URZ, UR11, 0x90, URZ, 0xc0, !UPT ;  /* 0x000000900bff7892 */ /* 0x000ff2000f80c0ff */
[----:B------:R-:W-:Y:S05]  /*7510*/  BRA.U !UP0, `(.L_x_132) ;  /* 0x00000001087c7547 */ /* 0x000fea000b800000 */
[----:B------:R-:W2:Y:S01]  /*7520*/  LDCU.64 UR8, c[0x4][0x80] ;  /* 0x01001000ff0877ac */ /* 0x000ea20008000a00 */
[----:B------:R-:W-:Y:S01]  /*7530*/  MOV R2, 0x0 ;  /* 0x0000000000027802 */ /* 0x000fe20000000f00 */
[----:B------:R-:W-:Y:S02]  /*7540*/  HFMA2 R12, -RZ, RZ, 0, 5.9604644775390625e-08 ;  /* 0x00000001ff0c7431 */ /* 0x000fe400000001ff */
[----:B------:R-:W-:Y:S01]  /*7550*/  IMAD.MOV.U32 R8, RZ, RZ, 0x70 ;  /* 0x00000070ff087424 */ /* 0x000fe200078e00ff */
[----:B------:R3:W4:Y:S01]  /*7560*/  LDC.64 R14, c[0x4][R2] ;  /* 0x01000000020e7b82 */ /* 0x0007220000000a00 */
[----:B------:R-:W1:Y:S01]  /*7570*/  LDCU.64 UR6, c[0x4][0x88] ;  /* 0x01001100ff0677ac */ /* 0x000e620008000a00 */
[----:B------:R-:W-:Y:S01]  /*7580*/  IMAD.MOV.U32 R13, RZ, RZ, RZ ;  /* 0x000000ffff0d7224 */ /* 0x000fe200078e00ff */
[----:B------:R-:W1:Y:S01]  /*7590*/  LDCU.64 UR4, c[0x4][0x8] ;  /* 0x01000100ff0477ac */ /* 0x000e620008000a00 */
[----:B--2---:R-:W-:Y:S01]  /*75a0*/  MOV R5, UR9 ;  /* 0x0000000900057c02 */ /* 0x004fe20008000f00 */
[----:B------:R-:W-:Y:S01]  /*75b0*/  IMAD.U32 R4, RZ, RZ, UR8 ;  /* 0x00000008ff047e24 */ /* 0x000fe2000f8e00ff */
[----:B-1----:R-:W-:Y:S01]  /*75c0*/  MOV R7, UR7 ;  /* 0x0000000700077c02 */ /* 0x002fe20008000f00 */
[----:B------:R-:W-:Y:S01]  /*75d0*/  IMAD.U32 R6, RZ, RZ, UR6 ;  /* 0x00000006ff067e24 */ /* 0x000fe2000f8e00ff */
[----:B------:R-:W-:Y:S01]  /*75e0*/  MOV R11, UR5 ;  /* 0x00000005000b7c02 */ /* 0x000fe20008000f00 */
[----:B------:R-:W-:Y:S02]  /*75f0*/  IMAD.U32 R10, RZ, RZ, UR4 ;  /* 0x00000004ff0a7e24 */ /* 0x000fe4000f8e00ff */
[----:B------:R-:W-:Y:S07]  /*7600*/  LEPC R20, `(.L_x_133) ;  /* 0x000000001014794e */ /* 0x000fee0000000000 */
[----:B---345:R-:W-:Y:S05]  /*7610*/  CALL.ABS.NOINC R14 ;  /* 0x000000000e007343 */ /* 0x038fea0003c00000 */
.L_x_133:
[----:B------:R-:W1:Y:S01]  /*7620*/  LDCU.64 UR8, c[0x4][0x80] ;  /* 0x01001000ff0877ac */ /* 0x000e620008000a00 */
[----:B------:R-:W2:Y:S01]  /*7630*/  LDC.64 R2, c[0x4][R2] ;  /* 0x0100000002027b82 */ /* 0x000ea20000000a00 */
[----:B------:R-:W-:Y:S02]  /*7640*/  HFMA2 R12, -RZ, RZ, 0, 5.9604644775390625e-08 ;  /* 0x00000001ff0c7431 */ /* 0x000fe400000001ff */
[----:B------:R-:W-:Y:S02]  /*7650*/  IMAD.MOV.U32 R8, RZ, RZ, 0x70 ;  /* 0x00000070ff087424 */ /* 0x000fe400078e00ff */
[----:B------:R-:W-:Y:S01]  /*7660*/  IMAD.MOV.U32 R13, RZ, RZ, RZ ;  /* 0x000000ffff0d7224 */ /* 0x000fe200078e00ff */
[----:B------:R-:W3:Y:S01]  /*7670*/  LDCU.64 UR6, c[0x4][0x88] ;  /* 0x01001100ff0677ac */ /* 0x000ee20008000a00 */
[----:B------:R-:W4:Y:S01]  /*7680*/  LDCU.64 UR4, c[0x4][0x8] ;  /* 0x01000100ff0477ac */ /* 0x000f220008000a00 */
[----:B-1----:R-:W-:Y:S02]  /*7690*/  MOV R4, UR8 ;  /* 0x0000000800047c02 */ /* 0x002fe40008000f00 */
[----:B------:R-:W-:Y:S02]  /*76a0*/  MOV R5, UR9 ;  /* 0x0000000900057c02 */ /* 0x000fe40008000f00 */
[----:B---3--:R-:W-:Y:S01]  /*76b0*/  MOV R7, UR7 ;  /* 0x0000000700077c02 */ /* 0x008fe20008000f00 */
[----:B------:R-:W-:Y:S01]  /*76c0*/  IMAD.U32 R6, RZ, RZ, UR6 ;  /* 0x00000006ff067e24 */ /* 0x000fe2000f8e00ff */
[----:B----4-:R-:W-:Y:S01]  /*76d0*/  MOV R11, UR5 ;  /* 0x00000005000b7c02 */ /* 0x010fe20008000f00 */
[----:B------:R-:W-:Y:S02]  /*76e0*/  IMAD.U32 R10, RZ, RZ, UR4 ;  /* 0x00000004ff0a7e24 */ /* 0x000fe4000f8e00ff */
[----:B------:R-:W-:Y:S07]  /*76f0*/  LEPC R20, `(.L_x_132) ;  /* 0x000000001014794e */ /* 0x000fee0000000000 */
[----:B--2---:R-:W-:Y:S05]  /*7700*/  CALL.ABS.NOINC R2 ;  /* 0x0000000002007343 */ /* 0x004fea0003c00000 */
.L_x_132:
[----:B------:R-:W-:Y:S02]  /*7710*/  R2UR UR6, R52 ;  /* 0x00000000340672ca */ /* 0x000fe400000e0000 */
[----:B------:R-:W-:Y:S02]  /*7720*/  R2UR UR5, R49 ;  /* 0x00000000310572ca */ /* 0x000fe400000e0000 */
[----:B------:R-:W-:Y:S02]  /*7730*/  R2UR UR4, R48 ;  /* 0x00000000300472ca */ /* 0x000fe400000e0000 */
[----:B------:R-:W-:Y:S02]  /*7740*/  ISETP.NE.U32.AND P4, PT, R42, RZ, PT ;  /* 0x000000ff2a00720c */ /* 0x000fe40003f85070 */
[----:B------:R-:W-:Y:S02]  /*7750*/  ISETP.NE.U32.AND P2, PT, RZ, UR60, PT ;  /* 0x0000003cff007c0c */ /* 0x000fe4000bf45070 */
[----:B------:R-:W-:Y:S02]  /*7760*/  ISETP.NE.AND.EX P4, PT, R43, RZ, PT, P4 ;  /* 0x000000ff2b00720c */ /* 0x000fe40003f85340 */
[----:B------:R-:W-:Y:S01]  /*7770*/  ISETP.NE.AND.EX P2, PT, RZ, UR61, PT, P2 ;  /* 0x0000003dff007c0c */ /* 0x000fe2000bf45320 */
[----:B------:R-:W-:Y:S02]  /*7780*/  UISETP.NE.AND UP2, UPT, UR6, URZ, UPT ;  /* 0x000000ff0600728c */ /* 0x000fe4000bf45270 */
[----:B------:R-:W-:Y:S04]  /*7790*/  UISETP.NE.U32.AND UP0, UPT, UR5, URZ, UPT ;  /* 0x000000ff0500728c */ /* 0x000fe8000bf05070 */
[----:B------:R-:W-:Y:S01]  /*77a0*/  UISETP.NE.AND.EX UP1, UPT, UR4, URZ, UPT, UP0 ;  /* 0x000000ff0400728c */ /* 0x000fe2000bf25300 */
[----:B------:R-:W-:Y:S01]  /*77b0*/  PLOP3.LUT P1, PT, PT, PT, UP2, 0x80, 0x8 ;  /* 0x000000000008781c */ /* 0x000fe20003f2f028 */
[----:B------:R-:W-:Y:S03]  /*77c0*/  UPLOP3.LUT UP0, UPT, UPT, UPT, UPT, 0x40, 0x4 ;  /* 0x000000000004789c */ /* 0x000fe60003f0e870 */
[----:B------:R-:W-:Y:S06]  /*77d0*/  @UP2 UPLOP3.LUT UP0, UPT, UPT, UPT, UP1, 0x80, 0x8 ;  /* 0x000000000008289c */ /* 0x000fec0003f0f010 */
[----:B------:R-:W-:Y:S01]  /*77e0*/  PLOP3.LUT P0, PT, PT, PT, UP0, 0x80, 0x8 ;  /* 0x000000000008781c */ /* 0x000fe20003f0f008 */
[----:B------:R-:W-:Y:S01]  /*77f0*/  @!UPT UIADD3 URZ, UPT, UPT, URZ, URZ, URZ ;  /* 0x000000fffffff290 */ /* 0x000fe2000fffe0ff */
[----:B------:R-:W-:Y:S11]  /*7800*/  BRA.U !UP1, `(.L_x_134) ;  /* 0x0000000109407547 */ /* 0x000ff6000b800000 */
[----:B------:R-:W-:Y:S01]  /*7810*/  UISETP.NE.U32.AND UP0, UPT, UR60, URZ, UPT ;  /* 0x000000ff3c00728c */ /* 0x000fe2000bf05070 */
[----:B------:R-:W-:Y:S01]  /*7820*/  R2UR UR6, R49 ;  /* 0x00000000310672ca */ /* 0x000fe200000e0000 */
[----:B------:R-:W2:Y:S01]  /*7830*/  LDCU.64 UR8, c[0x0][0x358] ;  /* 0x00006b00ff0877ac */ /* 0x000ea20008000a00 */
[----:B------:R-:W-:Y:S02]  /*7840*/  HFMA2 R46, -RZ, RZ, 0, 5.9604644775390625e-08 ;  /* 0x00000001ff2e7431 */ /* 0x000fe400000001ff */
[----:B-1----:R-:W-:Y:S01]  /*7850*/  IMAD.MOV.U32 R0, RZ, RZ, 0x1 ;  /* 0x00000001ff007424 */ /* 0x002fe200078e00ff */
[----:B------:R-:W-:Y:S06]  /*7860*/  UISETP.NE.AND.EX UP0, UPT, UR61, URZ, UPT, UP0 ;  /* 0x000000ff3d00728c */ /* 0x000fec000bf05300 */
[----:B------:R-:W-:Y:S05]  /*7870*/  PLOP3.LUT P3, PT, PT, PT, UP0, 0x80, 0x8 ;  /* 0x000000000008781c */ /* 0x000fea0003f6f008 */
[----:B------:R-:W1:Y:S01]  /*7880*/  @UP0 LDCU.64 UR4, c[0x0][0x888] ;  /* 0x00011100ff0407ac */ /* 0x000e620008000a00 */
[----:B------:R-:W-:Y:S07]  /*7890*/  @UP0 UIMAD UR6, UR36, UR6, URZ ;  /* 0x00000006240602a4 */ /* 0x000fee000f8e02ff */
[----:B------:R-:W-:Y:S01]  /*78a0*/  @!P3 PRMT R46, R0, 0x7610, R46 ;  /* 0x00007610002eb816 */ /* 0x000fe2000000002e */
[----:B-1----:R-:W-:Y:S06]  /*78b0*/  @UP0 UIMAD.WIDE UR4, UR6, 0x4, UR4 ;  /* 0x00000004060408a5 */ /* 0x002fec000f8e0204 */
[----:B-----5:R-:W-:Y:S02]  /*78c0*/  IMAD.U32 R26, RZ, RZ, UR4 ;  /* 0x00000004ff1a7e24 */ /* 0x020fe4000f8e00ff */
[----:B------:R-:W-:Y:S03]  /*78d0*/  IMAD.U32 R27, RZ, RZ, UR5 ;  /* 0x00000005ff1b7e24 */ /* 0x000fe6000f8e00ff */
[----:B------:R-:W1:Y:S02]  /*78e0*/  @!UP0 LDCU UR4, c[0x0][0x880] ;  /* 0x00011000ff0487ac */ /* 0x000e640008000800 */
[----:B--2---:R2:W5:Y:S02]  /*78f0*/  @P3 LDG.E R26, desc[UR8][R26.64] ;  /* 0x000000081a1a3981 */ /* 0x004564000c1e1900 */
[----:B-12---:R-:W-:Y:S02]  /*7900*/  @!P3 MOV R26, UR4 ;  /* 0x00000004001abc02 */ /* 0x006fe40008000f00 */
.L_x_134:
[----:B------:R-:W-:Y:S05]  /*7910*/  @!P4 BRA `(.L_x_135) ;  /* 0x000000000024c947 */ /* 0x000fea0003800000 */
[----:B------:R-:W-:Y:S01]  /*7920*/  ISETP.NE.U32.AND P3, PT, R40, RZ, PT ;  /* 0x000000ff2800720c */ /* 0x000fe20003f65070 */
[----:B------:R-:W2:Y:S03]  /*7930*/  LDCU.64 UR4, c[0x0][0x358] ;  /* 0x00006b00ff0477ac */ /* 0x000ea60008000a00 */
[----:B------:R-:W-:Y:S11]  /*7940*/  ISETP.NE.AND.EX P3, PT, R41, RZ, PT, P3 ;  /* 0x000000ff2900720c */ /* 0x000ff60003f65330 */
[----:B------:R-:W-:Y:S02]  /*7950*/  @!UPT UIADD3 URZ, UPT, UPT, URZ, URZ, URZ ;  /* 0x000000fffffff290 */ /* 0x000fe4000fffe0ff */
[----:B------:R-:W3:Y:S01]  /*7960*/  @P3 LDC.64 R2, c[0x0][0x8a8] ;  /* 0x00022a00ff023b82 */ /* 0x000ee20000000a00 */
[----:B-1----:R-:W-:Y:S04]  /*7970*/  @P3 IMAD R0, R42, UR36, RZ ;  /* 0x000000242a003c24 */ /* 0x002fe8000f8e02ff */
[----:B---3--:R-:W-:Y:S05]  /*7980*/  @P3 IMAD.WIDE R2, R0, 0x4, R2 ;  /* 0x0000000400023825 */ /* 0x008fea00078e0202 */
[----:B--2--5:R2:W5:Y:S02]  /*7990*/  @P3 LDG.E R24, desc[UR4][R2.64] ;  /* 0x0000000402183981 */ /* 0x024564000c1e1900 */
[----:B--2---:R-:W3:Y:S02]  /*79a0*/  @!P3 LDC R24, c[0x0][0x8a0] ;  /* 0x00022800ff18bb82 */ /* 0x004ee40000000800 */
.L_x_135:
[----:B-----5:R-:W-:Y:S01]  /*79b0*/  FSETP.NEU.AND P3, PT, R26, RZ, PT ;  /* 0x000000ff1a00720b */ /* 0x020fe20003f6d000 */
[----:B------:R-:W-:Y:S01]  /*79c0*/  ULOP3.LUT UR4, UR54, 0x1, URZ, 0x3c, !UPT ;  /* 0x0000000136047892 */ /* 0x000fe2000f8e3cff */
[----:B------:R-:W-:Y:S01]  /*79d0*/  SEL R4, RZ, 0xffffffff, P2 ;  /* 0xffffffffff047807 */ /* 0x000fe20001000000 */
[----:B------:R-:W-:Y:S01]  /*79e0*/  IMAD.U32 R62, RZ, RZ, UR47 ;  /* 0x0000002fff3e7e24 */ /* 0x000fe2000f8e00ff */
[----:B------:R-:W-:Y:S01]  /*79f0*/  @P1 LOP3.LUT P2, RZ, R46, 0xff, RZ, 0xc0, !PT ;  /* 0x000000ff2eff1812 */ /* 0x000fe2000784c0ff */
[----:B------:R-:W-:Y:S01]  /*7a00*/  IMAD.SHL.U32 R64, R44, 0x2, RZ ;  /* 0x000000022c407824 */ /* 0x000fe200078e00ff */
[----:B-1----:R-:W-:Y:S01]  /*7a10*/  @P1 SEL R0, RZ, 0xffffffff, P3 ;  /* 0xffffffffff001807 */ /* 0x002fe20001800000 */
[----:B------:R-:W-:Y:S01]  /*7a20*/  IMAD.U32 R66, RZ, RZ, UR4 ;  /* 0x00000004ff427e24 */ /* 0x000fe2000f8e00ff */
[----:B------:R-:W-:Y:S01]  /*7a30*/  LEA R53, R22, UR45, 0x3 ;  /* 0x0000002d16357c11 */ /* 0x000fe2000f8e18ff */
[----:B------:R-:W-:Y:S01]  /*7a40*/  IMAD.SHL.U32 R62, R62, 0x1000, RZ ;  /* 0x000010003e3e7824 */ /* 0x000fe200078e00ff */
[----:B------:R-:W-:Y:S01]  /*7a50*/  @P0 SEL R0, R4, R0, !P2 ;  /* 0x0000000004000207 */ /* 0x000fe20005000000 */
[----:B------:R-:W-:Y:S01]  /*7a60*/  BSSY B1, `(.L_x_136) ;  /* 0x0000035000017945 */ /* 0x000fe20003800000 */
[----:B------:R-:W-:Y:S01]  /*7a70*/  PLOP3.LUT P2, PT, PT, PT, UP1, 0x80, 0x8 ;  /* 0x000000000008781c */ /* 0x000fe20003f4f018 */
[----:B------:R-:W-:Y:S01]  /*7a80*/  IMAD.MOV.U32 R65, RZ, RZ, 0x1 ;  /* 0x00000001ff417424 */ /* 0x000fe200078e00ff */
[----:B------:R-:W-:Y:S01]  /*7a90*/  @P1 LOP3.LUT R0, R0, 0x1, RZ, 0xc0, !PT ;  /* 0x0000000100001812 */ /* 0x000fe200078ec0ff */
[----:B------:R-:W-:Y:S01]  /*7aa0*/  IMAD R25, R22, 0x20, R23 ;  /* 0x0000002016197824 */ /* 0x000fe200078e0217 */
[----:B------:R-:W-:Y:S01]  /*7ab0*/  LOP3.LUT P4, R54, R46, 0xff, RZ, 0xc0, !PT ;  /* 0x000000ff2e367812 */ /* 0x000fe2000788c0ff */
[----:B------:R-:W-:Y:S01]  /*7ac0*/  IMAD.U32 R63, RZ, RZ, UR47 ;  /* 0x0000002fff3f7e24 */ /* 0x000fe2000f8e00ff */
[----:B------:R-:W-:Y:S01]  /*7ad0*/  ISETP.NE.U32.OR P6, PT, R0, 0x1, !P1 ;  /* 0x000000010000780c */ /* 0x000fe20004fc5470 */
[----:B------:R-:W-:Y:S01]  /*7ae0*/  IMAD.U32 R0, RZ, RZ, UR47 ;  /* 0x0000002fff007e24 */ /* 0x000fe2000f8e00ff */
[----:B------:R-:W-:Y:S02]  /*7af0*/  SEL R3, RZ, 0xffffffff, P3 ;  /* 0xffffffffff037807 */ /* 0x000fe40001800000 */
[----:B------:R-:W-:Y:S02]  /*7b00*/  CS2R R38, SRZ ;  /* 0x0000000000267805 */ /* 0x000fe4000001ff00 */
[----:B------:R-:W-:Y:S02]  /*7b10*/  P2R R60, PR, RZ, 0x40 ;  /* 0x00000040ff3c7803 */ /* 0x000fe40000000000 */
[----:B------:R-:W-:Y:S02]  /*7b20*/  CS2R R36, SRZ ;  /* 0x0000000000247805 */ /* 0x000fe4000001ff00 */
[----:B------:R-:W-:Y:S02]  /*7b30*/  LEA R0, R0, UR45, 0x3 ;  /* 0x0000002d00007c11 */ /* 0x000fe4000f8e18ff */
[----:B------:R-:W-:Y:S02]  /*7b40*/  CS2R R30, SRZ ;  /* 0x00000000001e7805 */ /* 0x000fe4000001ff00 */
[----:B------:R-:W-:Y:S02]  /*7b50*/  @P2 SEL R3, R4, R3, !P4 ;  /* 0x0000000304032207 */ /* 0x000fe40006000000 */
[----:B------:R-:W-:Y:S02]  /*7b60*/  CS2R R28, SRZ ;  /* 0x00000000001c7805 */ /* 0x000fe4000001ff00 */
[----:B------:R-:W-:Y:S02]  /*7b70*/  IADD3 R27, PT, PT, R62, UR45, R64 ;  /* 0x0000002d3e1b7c10 */ /* 0x000fe4000fffe040 */
[----:B------:R-:W-:Y:S02]  /*7b80*/  LOP3.LUT R3, R3, 0x1, RZ, 0xc0, !PT ;  /* 0x0000000103037812 */ /* 0x000fe400078ec0ff */
[----:B------:R-:W-:Y:S02]  /*7b90*/  @P6 SHF.L.U32 R2, R66, 0x1f, RZ ;  /* 0x0000001f42026819 */ /* 0x000fe400000006ff */
[----:B------:R-:W-:Y:S02]  /*7ba0*/  ISETP.NE.U32.AND P5, PT, R3, 0x1, PT ;  /* 0x000000010300780c */ /* 0x000fe40003fa5070 */
[----:B------:R1:W2:Y:S02]  /*7bb0*/  @P6 SYNCS.PHASECHK.TRANS64.TRYWAIT P1, [R0+URZ+0x230], R2 ;  /* 0x00023002000065a7 */ /* 0x0002a400080211ff */
[----:B------:R-:W-:Y:S02]  /*7bc0*/  P2R R67, PR, RZ, 0x20 ;  /* 0x00000020ff437803 */ /* 0x000fe40000000000 */
[----:B-1----:R-:W-:Y:S04]  /*7bd0*/  SHF.L.U32 R2, R57, 0x1f, RZ ;  /* 0x0000001f39027819 */ /* 0x002fe800000006ff */
[----:B------:R1:W4:Y:S01]  /*7be0*/  SYNCS.PHASECHK.TRANS64.TRYWAIT P0, [R53+URZ+0x290], R2 ;  /* 0x00029002350075a7 */ /* 0x00032200080011ff */
[----:B--2---:R-:W-:Y:S01]  /*7bf0*/  @P6 SEL R65, RZ, 0x1, !P1 ;  /* 0x00000001ff416807 */ /* 0x004fe20004800000 */
[----:B-1----:R-:W-:Y:S06]  /*7c00*/  @!P6 BRA `(.L_x_137) ;  /* 0x000000000068e947 */ /* 0x002fec0003800000 */
[----:B------:R-:W-:Y:S01]  /*7c10*/  LOP3.LUT P6, RZ, R45, 0x40, RZ, 0xc0, !PT ;  /* 0x000000402dff7812 */ /* 0x000fe200078cc0ff */
[----:B------:R-:W-:Y:S01]  /*7c20*/  VIADD R3, R27, 0x400 ;  /* 0x000004001b037836 */ /* 0x000fe20000000000 */
[----:B------:R-:W-:Y:S01]  /*7c30*/  ISETP.NE.AND P2, PT, R65, RZ, PT ;  /* 0x000000ff4100720c */ /* 0x000fe20003f45270 */
[----:B------:R-:W-:Y:S01]  /*7c40*/  BSSY B0, `(.L_x_138) ;  /* 0x000000d000007945 */ /* 0x000fe20003800000 */
[----:B------:R-:W-:Y:S01]  /*7c50*/  PLOP3.LUT P1, PT, PT, PT, PT, 0x8, 0x80 ;  /* 0x000000000080781c */ /* 0x000fe20003f2e170 */
[----:B------:R-:W-:Y:S01]  /*7c60*/  @P5 VIADD R4, R27, 0x410 ;  /* 0x000004101b045836 */ /* 0x000fe20000000000 */
[----:B------:R-:W-:Y:S02]  /*7c70*/  @P5 PLOP3.LUT P1, PT, P6, PT, PT, 0x80, 0x8 ;  /* 0x000000000008581c */ /* 0x000fe4000372f070 */
[----:B------:R-:W-:Y:S02]  /*7c80*/  CS2R R38, SRZ ;  /* 0x0000000000267805 */ /* 0x000fe4000001ff00 */
[----:B------:R-:W-:Y:S02]  /*7c90*/  CS2R R36, SRZ ;  /* 0x0000000000247805 */ /* 0x000fe4000001ff00 */
[----:B------:R-:W-:Y:S02]  /*7ca0*/  CS2R R30, SRZ ;  /* 0x00000000001e7805 */ /* 0x000fe4000001ff00 */
[----:B------:R-:W-:Y:S05]  /*7cb0*/  CS2R R28, SRZ ;  /* 0x00000000001c7805 */ /* 0x000fea000001ff00 */
[----:B------:R-:W-:Y:S01]  /*7cc0*/  @P1 VIADD R4, R3, 0xfffffff0 ;  /* 0xfffffff003041836 */ /* 0x000fe20000000000 */
[----:B------:R-:W-:Y:S06]  /*7cd0*/  @P2 BRA `(.L_x_139) ;  /* 0x00000000000c2947 */ /* 0x000fec0003800000 */
[----:B------:R-:W-:Y:S04]  /*7ce0*/  SHF.L.U32 R3, R66, 0x1f, RZ ;  /* 0x0000001f42037819 */ /* 0x000fe800000006ff */
[----:B------:R-:W1:Y:S02]  /*7cf0*/  SYNCS.PHASECHK.TRANS64.TRYWAIT P1, [R0+URZ+0x230], R3 ;  /* 0x00023003000075a7 */ /* 0x000e6400080211ff */
[----:B-1----:R-:W-:Y:S05]  /*7d00*/  @!P1 BRA `(.L_x_140) ;  /* 0x0000002800f09947 */ /* 0x002fea0003800000 */
.L_x_139:
[----:B------:R-:W-:Y:S05]  /*7d10*/  BSYNC B0 ;  /* 0x0000000000007941 */ /* 0x000fea0003800000 */
.L_x_138:
[----:B------:R-:W-:Y:S01]  /*7d20*/  UIADD3 UR4, UPT, UPT, UR47, 0x1, URZ ;  /* 0x000000012f047890 */ /* 0x000fe2000fffe0ff */
[----:B------:R-:W-:Y:S03]  /*7d30*/  ISETP.NE.AND P1, PT, R67, RZ, PT ;  /* 0x000000ff4300720c */ /* 0x000fe60003f25270 */
[----:B------:R-:W-:Y:S04]  /*7d40*/  UISETP.NE.AND UP0, UPT, UR4, 0x3, UPT ;  /* 0x000000030400788c */ /* 0x000fe8000bf05270 */
[----:B------:R-:W-:Y:S02]  /*7d50*/  USEL UR5, URZ, 0x1, UP0 ;  /* 0x00000001ff057887 */ /* 0x000fe40008000000 */
[----:B------:R-:W-:Y:S04]  /*7d60*/  USEL UR4, UR4, URZ, UP0 ;  /* 0x000000ff04047287 */ /* 0x000fe80008000000 */
[----:B------:R2:W1:Y:S01]  /*7d70*/  @P1 LDS.128 R36, [R4] ;  /* 0x0000000004241984 */ /* 0x0004620000000c00 */
[----:B------:R-:W-:Y:S01]  /*7d80*/  LOP3.LUT R66, R66, UR5, RZ, 0x3c, !PT ;  /* 0x0000000542427c12 */ /* 0x000fe2000f8e3cff */
[----:B------:R-:W-:Y:S02]  /*7d90*/  IMAD.U32 R63, RZ, RZ, UR4 ;  /* 0x00000004ff3f7e24 */ /* 0x000fe4000f8e00ff */
[----:B------:R2:W1:Y:S04]  /*7da0*/  @P1 LDS.128 R28, [R27+0x400] ;  /* 0x000400001b1c1984 */ /* 0x0004680000000c00 */
.L_x_137:
[----:B------:R-:W-:Y:S05]  /*7db0*/  BSYNC B1 ;  /* 0x0000000000017941 */ /* 0x000fea0003800000 */
.L_x_136:
[----:B-1----:R-:W-:Y:S04]  /*7dc0*/  SHF.R.U32.HI R0, RZ, 0x15, R25 ;  /* 0x00000015ff007819 */ /* 0x002fe80000011619 */
[----:B------:R-:W-:Y:S01]  /*7dd0*/  LOP3.LUT P1, RZ, R0, 0x3, R47, 0x48, !PT ;  /* 0x0000000300ff7812 */ /* 0x000fe2000782482f */
[----:B------:R-:W-:Y:S01]  /*7de0*/  @!UPT UIADD3 URZ, UPT, UPT, URZ, URZ, URZ ;  /* 0x000000fffffff290 */ /* 0x000fe2000fffe0ff */
[----:B----4-:R-:W-:Y:S11]  /*7df0*/  @P0 BRA `(.L_x_141) ;  /* 0x0000000000080947 */ /* 0x010ff60003800000 */
[----:B------:R-:W1:Y:S02]  /*7e00*/  SYNCS.PHASECHK.TRANS64.TRYWAIT P0, [R53+URZ+0x290], R2 ;  /* 0x00029002350075a7 */ /* 0x000e6400080011ff */
[----:B-1----:R-:W-:Y:S05]  /*7e10*/  @!P0 BRA `(.L_x_142) ;  /* 0x0000002800c08947 */ /* 0x002fea0003800000 */
.L_x_141:
[----:B------:R-:W-:Y:S05]  /*7e20*/  @!P1 BRA `(.L_x_143) ;  /* 0x0000000000409947 */ /* 0x000fea0003800000 */
[----:B------:R-:W4:Y:S01]  /*7e30*/  LDCU.64 UR8, c[0x4][0x70] ;  /* 0x01000e00ff0877ac */ /* 0x000f220008000a00 */
[----:B------:R-:W-:Y:S01]  /*7e40*/  MOV R3, 0x0 ;  /* 0x0000000000037802 */ /* 0x000fe20000000f00 */
[----:B------:R-:W-:Y:S02]  /*7e50*/  HFMA2 R12, -RZ, RZ, 0, 5.9604644775390625e-08 ;  /* 0x00000001ff0c7431 */ /* 0x000fe400000001ff */
[----:B------:R-:W-:Y:S02]  /*7e60*/  IMAD.MOV.U32 R8, RZ, RZ, 0x192 ;  /* 0x00000192ff087424 */ /* 0x000fe400078e00ff */
[----:B------:R-:W-:Y:S01]  /*7e70*/  IMAD.MOV.U32 R13, RZ, RZ, RZ ;  /* 0x000000ffff0d7224 */ /* 0x000fe200078e00ff */
[----:B------:R-:W5:Y:S01]  /*7e80*/  LDCU.64 UR6, c[0x4][0x78] ;  /* 0x01000f00ff0677ac */ /* 0x000f620008000a00 */
[----:B-1----:R-:W1:Y:S01]  /*7e90*/  LDC.64 R2, c[0x4][R3] ;  /* 0x0100000003027b82 */ /* 0x002e620000000a00 */
[----:B------:R-:W3:Y:S01]  /*7ea0*/  LDCU.64 UR4, c[0x4][0x10] ;  /* 0x01000200ff0477ac */ /* 0x000ee20008000a00 */
[----:B----4-:R-:W-:Y:S01]  /*7eb0*/  MOV R5, UR9 ;  /* 0x0000000900057c02 */ /* 0x010fe20008000f00 */
[----:B--2---:R-:W-:Y:S01]  /*7ec0*/  IMAD.U32 R4, RZ, RZ, UR8 ;  /* 0x00000008ff047e24 */ /* 0x004fe2000f8e00ff */
[----:B-----5:R-:W-:Y:S01]  /*7ed0*/  MOV R7, UR7 ;  /* 0x0000000700077c02 */ /* 0x020fe20008000f00 */
[----:B------:R-:W-:Y:S01]  /*7ee0*/  IMAD.U32 R6, RZ, RZ, UR6 ;  /* 0x00000006ff067e24 */ /* 0x000fe2000f8e00ff */
[----:B---3--:R-:W-:Y:S01]  /*7ef0*/  MOV R11, UR5 ;  /* 0x00000005000b7c02 */ /* 0x008fe20008000f00 */
[----:B------:R-:W-:Y:S02]  /*7f00*/  IMAD.U32 R10, RZ, RZ, UR4 ;  /* 0x00000004ff0a7e24 */ /* 0x000fe4000f8e00ff */
[----:B------:R-:W-:Y:S07]  /*7f10*/  LEPC R20, `(.L_x_143) ;  /* 0x000000001014794e */ /* 0x000fee0000000000 */
[----:B-1----:R-:W-:Y:S05]  /*7f20*/  CALL.ABS.NOINC R2 ;  /* 0x0000000002007343 */ /* 0x002fea0003c00000 */
.L_x_143:
[----:B------:R-:W-:Y:S01]  /*7f30*/  SHF.L.U32 R3, R28, 0x10, RZ ;  /* 0x000000101c037819 */ /* 0x000fe200000006ff */
[----:B------:R-:W-:Y:S05]  /*7f40*/  WARPSYNC.ALL ;  /* 0x0000000000007948 */ /* 0x000fea0003800000 */
[----:B------:R-:W-:Y:S01]  /*7f50*/  R2UR UR4, R25 ;  /* 0x00000000190472ca */ /* 0x000fe200000e0000 */
[----:B------:R-:W-:Y:S01]  /*7f60*/  BSSY.RECONVERGENT B0, `(.L_x_144) ;  /* 0x0000056000007945 */ /* 0x000fe20003800200 */
[C---:B------:R-:W-:Y:S02]  /*7f70*/  SHF.L.U32 R20, R29.reuse, 0x10, RZ ;  /* 0x000000101d147819 */ /* 0x040fe400000006ff */
[----:B------:R-:W-:Y:S02]  /*7f80*/  LOP3.LUT R21, R29, 0xffff0000, RZ, 0xc0, !PT ;  /* 0xffff00001d157812 */ /* 0x000fe400078ec0ff */
[----:B------:R-:W-:Y:S02]  /*7f90*/  MOV R61, 0x10 ;  /* 0x00000010003d7802 */ /* 0x000fe40000000f00 */
[----:B------:R-:W-:Y:S02]  /*7fa0*/  LOP3.LUT P6, RZ, R45, 0x40, RZ, 0xc0, !PT ;  /* 0x000000402dff7812 */ /* 0x000fe400078cc0ff */
[----:B------:R-:W-:Y:S02]  /*7fb0*/  ISETP.NE.AND P0, PT, R58, RZ, PT ;  /* 0x000000ff3a00720c */ /* 0x000fe40003f05270 */
[----:B------:R-:W-:Y:S01]  /*7fc0*/  SEL R61, R61, 0xfffffff0, !P6 ;  /* 0xfffffff03d3d7807 */ /* 0x000fe20007000000 */
[----:B--2---:R-:W3:Y:S02]  /*7fd0*/  LDTM.x16 R4, tmem[UR4] ;  /* 0x00000004000479ee */ /* 0x004ee40008240000 */
[----:B---3--:R-:W-:Y:S01]  /*7fe0*/  FMUL R0, R24, R4 ;  /* 0x0000000418007220 */ /* 0x008fe20000400000 */
[----:B------:R-:W-:Y:S01]  /*7ff0*/  LOP3.LUT R4, R28, 0xffff0000, RZ, 0xc0, !PT ;  /* 0xffff00001c047812 */ /* 0x000fe200078ec0ff */
[C---:B-1----:R-:W-:Y:S01]  /*8000*/  FMUL R2, R24.reuse, R5 ;  /* 0x0000000518027220 */ /* 0x042fe20000400000 */
[----:B------:R-:W-:Y:S01]  /*8010*/  FMUL R7, R24, R7 ;  /* 0x0000000718077220 */ /* 0x000fe20000400000 */
[----:B------:R-:W-:Y:S01]  /*8020*/  FFMA R0, R26, R3, R0 ;  /* 0x000000031a007223 */ /* 0x000fe20000000000 */
[----:B------:R-:W-:Y:S01]  /*8030*/  FMUL R3, R24, R6 ;  /* 0x0000000618037220 */ /* 0x000fe20000400000 */
[----:B------:R-:W-:Y:S01]  /*8040*/  FFMA R2, R26, R4, R2 ;  /* 0x000000041a027223 */ /* 0x000fe20000000002 */
[C---:B------:R-:W-:Y:S01]  /*8050*/  FMUL R4, R24.reuse, R8 ;  /* 0x0000000818047220 */ /* 0x040fe20000400000 */
[C---:B------:R-:W-:Y:S01]  /*8060*/  FMUL R8, R24.reuse, R12 ;  /* 0x0000000c18087220 */ /* 0x040fe20000400000 */
[----:B------:R-:W-:Y:S01]  /*8070*/  FMUL R12, R24, R16 ;  /* 0x00000010180c7220 */ /* 0x000fe20000400000 */
[----:B------:R-:W-:Y:S01]  /*8080*/  SHF.L.U32 R16, R30, 0x10, RZ ;  /* 0x000000101e107819 */ /* 0x000fe200000006ff */
[----:B------:R-:W-:Y:S01]  /*8090*/  FFMA R3, R26, R20, R3 ;  /* 0x000000141a037223 */ /* 0x000fe20000000003 */
[----:B------:R-:W-:Y:S01]  /*80a0*/  F2FP.BF16.F32.PACK_AB R32, R2, R0 ;  /* 0x000000000220723e */ /* 0x000fe200000010ff */
[----:B------:R-:W-:Y:S01]  /*80b0*/  FFMA R7, R26, R21, R7 ;  /* 0x000000151a077223 */ /* 0x000fe20000000007 */
[----:B------:R-:W-:Y:S01]  /*80c0*/  LOP3.LUT R0, R30, 0xffff0000, RZ, 0xc0, !PT ;  /* 0xffff00001e007812 */ /* 0x000fe200078ec0ff */
[----:B------:R-:W-:Y:S01]  /*80d0*/  FMUL R5, R24, R9 ;  /* 0x0000000918057220 */ /* 0x000fe20000400000 */
[C---:B------:R-:W-:Y:S01]  /*80e0*/  SHF.L.U32 R2, R31.reuse, 0x10, RZ ;  /* 0x000000101f027819 */ /* 0x040fe200000006ff */
[----:B------:R-:W-:Y:S01]  /*80f0*/  FFMA R4, R26, R16, R4 ;  /* 0x000000101a047223 */ /* 0x000fe20000000004 */
[----:B------:R-:W-:Y:S01]  /*8100*/  LOP3.LUT R16, R31, 0xffff0000, RZ, 0xc0, !PT ;  /* 0xffff00001f107812 */ /* 0x000fe200078ec0ff */
[----:B------:R-:W-:Y:S01]  /*8110*/  FMUL R6, R24, R10 ;  /* 0x0000000a18067220 */ /* 0x000fe20000400000 */
[----:B------:R-:W-:Y:S01]  /*8120*/  F2FP.BF16.F32.PACK_AB R33, R7, R3 ;  /* 0x000000030721723e */ /* 0x000fe200000010ff */
[----:B------:R-:W-:Y:S01]  /*8130*/  FFMA R5, R26, R0, R5 ;  /* 0x000000001a057223 */ /* 0x000fe20000000005 */
[----:B------:R-:W-:Y:S01]  /*8140*/  SHF.L.U32 R0, R36, 0x10, RZ ;  /* 0x0000001024007819 */ /* 0x000fe200000006ff */
[----:B------:R-:W-:Y:S01]  /*8150*/  FMUL R11, R24, R11 ;  /* 0x0000000b180b7220 */ /* 0x000fe20000400000 */
[----:B------:R-:W-:Y:S01]  /*8160*/  FFMA R6, R26, R2, R6 ;  /* 0x000000021a067223 */ /* 0x000fe20000000006 */
[----:B------:R-:W-:Y:S01]  /*8170*/  LOP3.LUT R2, R36, 0xffff0000, RZ, 0xc0, !PT ;  /* 0xffff000024027812 */ /* 0x000fe200078ec0ff */
[----:B------:R-:W-:Y:S01]  /*8180*/  FMUL R9, R24, R13 ;  /* 0x0000000d18097220 */ /* 0x000fe20000400000 */
[C---:B------:R-:W-:Y:S01]  /*8190*/  FFMA R11, R26.reuse, R16, R11 ;  /* 0x000000101a0b7223 */ /* 0x040fe2000000000b */
[C---:B------:R-:W-:Y:S01]  /*81a0*/  SHF.L.U32 R3, R37.reuse, 0x10, RZ ;  /* 0x0000001025037819 */ /* 0x040fe200000006ff */
[----:B------:R-:W-:Y:S01]  /*81b0*/  FFMA R8, R26, R0, R8 ;  /* 0x000000001a087223 */ /* 0x000fe20000000008 */
[C---:B------:R-:W-:Y:S01]  /*81c0*/  FMUL R10, R24.reuse, R14 ;  /* 0x0000000e180a7220 */ /* 0x040fe20000400000 */
[----:B------:R-:W-:Y:S01]  /*81d0*/  LOP3.LUT R0, R37, 0xffff0000, RZ, 0xc0, !PT ;  /* 0xffff000025007812 */ /* 0x000fe200078ec0ff */
[----:B------:R-:W-:Y:S01]  /*81e0*/  FMUL R15, R24, R15 ;  /* 0x0000000f180f7220 */ /* 0x000fe20000400000 */
[C---:B------:R-:W-:Y:S01]  /*81f0*/  FFMA R9, R26.reuse, R2, R9 ;  /* 0x000000021a097223 */ /* 0x040fe20000000009 */
[----:B------:R-:W-:Y:S01]  /*8200*/  FFMA R10, R26, R3, R10 ;  /* 0x000000031a0a7223 */ /* 0x000fe2000000000a */
[----:B------:R-:W-:Y:S01]  /*8210*/  SHF.L.U32 R2, R38, 0x10, RZ ;  /* 0x0000001026027819 */ /* 0x000fe200000006ff */
[----:B------:R-:W-:Y:S01]  /*8220*/  FFMA R15, R26, R0, R15 ;  /* 0x000000001a0f7223 */ /* 0x000fe2000000000f */
[----:B------:R-:W-:Y:S01]  /*8230*/  F2FP.BF16.F32.PACK_AB R34, R5, R4 ;  /* 0x000000040522723e */ /* 0x000fe200000010ff */
[----:B------:R-:W-:Y:S01]  /*8240*/  FMUL R13, R24, R17 ;  /* 0x00000011180d7220 */ /* 0x000fe20000400000 */
[----:B------:R-:W-:Y:S01]  /*8250*/  LOP3.LUT R3, R38, 0xffff0000, RZ, 0xc0, !PT ;  /* 0xffff000026037812 */ /* 0x000fe200078ec0ff */
[C---:B------:R-:W-:Y:S01]  /*8260*/  FMUL R14, R24.reuse, R18 ;  /* 0x00000012180e7220 */ /* 0x040fe20000400000 */
[C---:B------:R-:W-:Y:S01]  /*8270*/  SHF.L.U32 R4, R39.reuse, 0x10, RZ ;  /* 0x0000001027047819 */ /* 0x040fe200000006ff */
[----:B------:R-:W-:Y:S01]  /*8280*/  FMUL R19, R24, R19 ;  /* 0x0000001318137220 */ /* 0x000fe20000400000 */
[----:B------:R-:W-:Y:S01]  /*8290*/  LOP3.LUT R0, R39, 0xffff0000, RZ, 0xc0, !PT ;  /* 0xffff000027007812 */ /* 0x000fe200078ec0ff */
[C---:B------:R-:W-:Y:S01]  /*82a0*/  FFMA R12, R26.reuse, R2, R12 ;  /* 0x000000021a0c7223 */ /* 0x040fe2000000000c */
[----:B------:R-:W-:Y:S01]  /*82b0*/  F2FP.BF16.F32.PACK_AB R35, R11, R6 ;  /* 0x000000060b23723e */ /* 0x000fe200000010ff */
[C---:B------:R-:W-:Y:S01]  /*82c0*/  FFMA R13, R26.reuse, R3, R13 ;  /* 0x000000031a0d7223 */ /* 0x040fe2000000000d */
[C---:B------:R-:W-:Y:S01]  /*82d0*/  FFMA R14, R26.reuse, R4, R14 ;  /* 0x000000041a0e7223 */ /* 0x040fe2000000000e */
[----:B------:R-:W-:Y:S01]  /*82e0*/  FFMA R19, R26, R0, R19 ;  /* 0x000000001a137223 */ /* 0x000fe20000000013 */
[----:B------:R-:W-:Y:S01]  /*82f0*/  F2FP.BF16.F32.PACK_AB R8, R9, R8 ;  /* 0x000000080908723e */ /* 0x000fe200000010ff */
[----:B------:R1:W-:Y:S01]  /*8300*/  STS.128 [R27+0x400], R32 ;  /* 0x000400201b007388 */ /* 0x0003e20000000c00 */
[----:B------:R-:W-:Y:S02]  /*8310*/  F2FP.BF16.F32.PACK_AB R9, R15, R10 ;  /* 0x0000000a0f09723e */ /* 0x000fe400000010ff */
[----:B------:R-:W-:Y:S02]  /*8320*/  F2FP.BF16.F32.PACK_AB R10, R13, R12 ;  /* 0x0000000c0d0a723e */ /* 0x000fe400000010ff */
[----:B------:R-:W-:Y:S02]  /*8330*/  F2FP.BF16.F32.PACK_AB R11, R19, R14 ;  /* 0x0000000e130b723e */ /* 0x000fe400000010ff */
[----:B------:R-:W-:Y:S05]  /*8340*/  IADD3 R0, PT, PT, R27, R61, RZ ;  /* 0x0000003d1b007210 */ /* 0x000fea0007ffe0ff */
[----:B------:R1:W-:Y:S01]  /*8350*/  STS.128 [R0+0x400], R8 ;  /* 0x0004000800007388 */ /* 0x0003e20000000c00 */
[----:B------:R-:W-:Y:S01]  /*8360*/  @!PT LDS RZ, [RZ] ;  /* 0x00000000fffff984 */ /* 0x000fe20000000800 */
[----:B------:R-:W-:Y:S01]  /*8370*/  @!PT LDS RZ, [RZ] ;  /* 0x00000000fffff984 */ /* 0x000fe20000000800 */
[----:B------:R-:W-:Y:S01]  /*8380*/  @!PT LDS RZ, [RZ] ;  /* 0x00000000fffff984 */ /* 0x000fe20000000800 */
[----:B------:R-:W-:Y:S01]  /*8390*/  @!PT LDS RZ, [RZ] ;  /* 0x00000000fffff984 */ /* 0x000fe20000000800 */
[----:B------:R2:W-:Y:S07]  /*83a0*/  MEMBAR.ALL.CTA ;  /* 0x0000000000007992 */ /* 0x0005ee0000008000 */
[----:B--2---:R-:W2:Y:S02]  /*83b0*/  FENCE.VIEW.ASYNC.S ;  /* 0x00000000000073c6 */ /* 0x004ea40000000000 */
[----:B--2---:R-:W-:Y:S06]  /*83c0*/  BAR.SYNC.DEFER_BLOCKING 0x1, 0x80 ;  /* 0x0042000000007b1d */ /* 0x004fec0000010000 */
[----:B------:R-:W-:Y:S05]  /*83d0*/  @P0 BRA `(.L_x_145) ;  /* 0x0000000000380947 */ /* 0x000fea0003800000 */
[----:B------:R-:W2:Y:S01]  /*83e0*/  LDCU.64 UR6, c[0x0][0x348] ;  /* 0x00006900ff0677ac */ /* 0x000ea20008000a00 */
[----:B------:R-:W-:Y:S01]  /*83f0*/  R2UR UR5, R62 ;  /* 0x000000003e0572ca */ /* 0x000fe200000e0000 */
[----:B------:R-:W-:Y:S01]  /*8400*/  UMOV UR51, UR36 ;  /* 0x0000002400337c82 */ /* 0x000fe20008000000 */
[----:B------:R-:W-:Y:S01]  /*8410*/  UIADD3 UR9, UPT, UPT, UR49, 0x20, URZ ;  /* 0x0000002031097890 */ /* 0x000fe2000fffe0ff */
[----:B------:R-:W-:Y:S01]  /*8420*/  UMOV UR10, UR50 ;  /* 0x00000032000a7c82 */ /* 0x000fe20008000000 */
[----:B------:R-:W-:Y:S09]  /*8430*/  UMOV UR11, UR36 ;  /* 0x00000024000b7c82 */ /* 0x000ff20008000000 */
[----:B------:R-:W-:Y:S02]  /*8440*/  UIADD3 UR5, UPT, UPT, UR45, UR5, URZ ;  /* 0x000000052d057290 */ /* 0x000fe4000fffe0ff */
[----:B--2---:R-:W-:Y:S02]  /*8450*/  UIADD3 UR4, UP0, UPT, UR6, 0x680, URZ ;  /* 0x0000068006047890 */ /* 0x004fe4000ff1e0ff */
[----:B------:R-:W-:Y:S02]  /*8460*/  UIADD3 UR48, UPT, UPT, UR5, 0x400, URZ ;  /* 0x0000040005307890 */ /* 0x000fe4000fffe0ff */
[----:B------:R-:W-:Y:S02]  /*8470*/  UIADD3 UR8, UPT, UPT, UR5, 0xc00, URZ ;  /* 0x00000c0005087890 */ /* 0x000fe4000fffe0ff */
[----:B------:R-:W-:Y:S09]  /*8480*/  UIADD3.X UR5, UPT, UPT, URZ, UR7, URZ, UP0, !UPT ;  /* 0x00000007ff057290 */ /* 0x000ff200087fe4ff */
[----:B------:R2:W-:Y:S01]  /*8490*/  UTMASTG.3D [UR48], [UR4] ;  /* 0x00000030040073b5 */ /* 0x0005e20008010000 */
[----:B------:R2:W-:Y:S02]  /*84a0*/  UTMASTG.3D [UR8], [UR4] ;  /* 0x00000008040073b5 */ /* 0x0005e40008010000 */
[----:B--2---:R0:W-:Y:S02]  /*84b0*/  UTMACMDFLUSH ;  /* 0x00000000000079b7 */ /* 0x0041e40000000000 */
.L_x_145:
[----:B------:R-:W-:Y:S05]  /*84c0*/  BSYNC.RECONVERGENT B0 ;  /* 0x0000000000007941 */ /* 0x000fea0003800200 */
.L_x_144:
[----:B------:R-:W-:Y:S01]  /*84d0*/  UIADD3 UR46, UPT, UPT, UR47, 0x1, URZ ;  /* 0x000000012f2e7890 */ /* 0x000fe2000fffe0ff */
[----:B------:R-:W-:Y:S03]  /*84e0*/  BSSY.RECONVERGENT B0, `(.L_x_146) ;  /* 0x0000005000007945 */ /* 0x000fe60003800200 */
[----:B------:R-:W-:Y:S04]  /*84f0*/  UISETP.NE.AND UP0, UPT, UR46, 0x3, UPT ;  /* 0x000000032e00788c */ /* 0x000fe8000bf05270 */
[----:B------:R-:W-:Y:S01]  /*8500*/  USEL UR44, UR46, URZ, UP0 ;  /* 0x000000ff2e2c7287 */ /* 0x000fe20008000000 */
[----:B------:R-:W-:Y:S11]  /*8510*/  @P0 BRA `(.L_x_147) ;  /* 0x0000000000040947 */ /* 0x000ff60003800000 */
[----:B------:R-:W-:Y:S04]  /*8520*/  DEPBAR.LE SB0, 0x1 ;  /* 0x000080400000791a */ /* 0x000fe80000000000 */
.L_x_147:
[----:B------:R-:W-:Y:S05]  /*8530*/  BSYNC.RECONVERGENT B0 ;  /* 0x0000000000007941 */ /* 0x000fea0003800200 */
.L_x_146:
[----:B------:R-:W-:Y:S01]  /*8540*/  BAR.SYNC.DEFER_BLOCKING 0x1, 0x80 ;  /* 0x0042000000007b1d */ /* 0x000fe20000010000 */
[----:B------:R-:W-:Y:S01]  /*8550*/  ISETP.NE.AND P1, PT, R60, RZ, PT ;  /* 0x000000ff3c00720c */ /* 0x000fe20003f25270 */
[----:B------:R-:W-:Y:S01]  /*8560*/  UISETP.NE.AND UP0, UPT, UR53, URZ, UPT ;  /* 0x000000ff3500728c */ /* 0x000fe2000bf05270 */
[----:B------:R-:W-:Y:S11]  /*8570*/  LEA R3, R63, UR45, 0x3 ;  /* 0x0000002d3f037c11 */ /* 0x000ff6000f8e18ff */
[----:B------:R-:W-:Y:S01]  /*8580*/  @P1 SHF.L.U32 R4, R66, 0x1f, RZ ;  /* 0x0000001f42041819 */ /* 0x000fe200000006ff */
[----:B------:R-:W-:Y:S06]  /*8590*/  BRA.U !UP0, `(.L_x_148) ;  /* 0x0000000108247547 */ /* 0x000fec000b800000 */
[----:B-1----:R-:W1:Y:S01]  /*85a0*/  S2R R0, SR_CgaCtaId ;  /* 0x0000000000007919 */ /* 0x002e620000008800 */
[----:B------:R-:W-:Y:S01]  /*85b0*/  IMAD.U32 R2, RZ, RZ, UR52 ;  /* 0x00000034ff027e24 */ /* 0x000fe2000f8e00ff */
[----:B------:R-:W-:Y:S04]  /*85c0*/  UIADD3 UR4, UPT, UPT, UR52, 0x1, URZ ;  /* 0x0000000134047890 */ /* 0x000fe8000fffe0ff */
[----:B------:R-:W-:Y:S01]  /*85d0*/  @P1 LEA R2, R2, UR45, 0x3 ;  /* 0x0000002d02021c11 */ /* 0x000fe2000f8e18ff */
[----:B------:R-:W-:Y:S04]  /*85e0*/  UISETP.NE.AND UP0, UPT, UR4, 0x3, UPT ;  /* 0x000000030400788c */ /* 0x000fe8000bf05270 */
[----:B------:R-:W-:Y:S01]  /*85f0*/  @P1 VIADD R2, R2, 0x248 ;  /* 0x0000024802021836 */ /* 0x000fe20000000000 */
[----:B------:R-:W-:Y:S04]  /*8600*/  USEL UR52, UR4, URZ, UP0 ;  /* 0x000000ff04347287 */ /* 0x000fe80008000000 */
[----:B-1----:R-:W-:Y:S04]  /*8610*/  @P1 PRMT R0, R0, 0x654, R2 ;  /* 0x0000065400001816 */ /* 0x002fe80000000002 */
[----:B------:R2:W-:Y:S04]  /*8620*/  @P1 SYNCS.ARRIVE.TRANS64.RED.A1T0 RZ, [R0+URZ], RZ ;  /* 0x000000ff00ff19a7 */ /* 0x0005e800081004ff */
.L_x_148:
[----:B------:R-:W3:Y:S01]  /*8630*/  @P1 SYNCS.PHASECHK.TRANS64.TRYWAIT P0, [R3+URZ+0x230], R4 ;  /* 0x00023004030015a7 */ /* 0x000ee200080011ff */
[----:B------:R-:W-:Y:S01]  /*8640*/  BSSY B1, `(.L_x_149) ;  /* 0x0000012000017945 */ /* 0x000fe20003800000 */
[----:B---3--:R-:W-:Y:S03]  /*8650*/  @P1 SEL R65, RZ, 0x1, !P0 ;  /* 0x00000001ff411807 */ /* 0x008fe60004000000 */
[----:B------:R-:W-:Y:S05]  /*8660*/  @!P1 BRA `(.L_x_150) ;  /* 0x00000000003c9947 */ /* 0x000fea0003800000 */
[----:B------:R-:W-:Y:S01]  /*8670*/  ISETP.NE.AND P1, PT, R67, RZ, PT ;  /* 0x000000ff4300720c */ /* 0x000fe20003f25270 */
[----:B------:R-:W-:Y:S01]  /*8680*/  BSSY B0, `(.L_x_151) ;  /* 0x0000009000007945 */ /* 0x000fe20003800000 */
[----:B------:R-:W-:Y:S11]  /*8690*/  ISETP.NE.AND P0, PT, R65, RZ, PT ;  /* 0x000000ff4100720c */ /* 0x000ff60003f05270 */
[----:B------:R-:W-:Y:S05]  /*86a0*/  @P1 IMAD R63, R63, 0x1000, R64 ;  /* 0x000010003f3f1824 */ /* 0x000fea00078e0240 */
[----:B-12---:R-:W-:Y:S05]  /*86b0*/  @P1 IADD3 R0, PT, PT, R63, UR45, RZ ;  /* 0x0000002d3f001c10 */ /* 0x006fea000fffe0ff */
[----:B------:R-:W-:Y:S01]  /*86c0*/  @P1 IMAD.IADD R0, R61, 0x1, R0 ;  /* 0x000000013d001824 */ /* 0x000fe200078e0200 */
[----:B------:R-:W-:Y:S06]  /*86d0*/  @P0 BRA `(.L_x_152) ;  /* 0x00000000000c0947 */ /* 0x000fec0003800000 */
[----:B------:R-:W-:Y:S04]  /*86e0*/  SHF.L.U32 R66, R66, 0x1f, RZ ;  /* 0x0000001f42427819 */ /* 0x000fe800000006ff */
[----:B------:R-:W1:Y:S02]  /*86f0*/  SYNCS.PHASECHK.TRANS64.TRYWAIT P0, [R3+URZ+0x230], R66 ;  /* 0x00023042030075a7 */ /* 0x000e6400080011ff */
[----:B-1----:R-:W-:Y:S05]  /*8700*/  @!P0 BRA `(.L_x_153) ;  /* 0x0000002000988947 */ /* 0x002fea0003800000 */
.L_x_152:
[----:B------:R-:W-:Y:S05]  /*8710*/  BSYNC B0 ;  /* 0x0000000000007941 */ /* 0x000fea0003800000 */
.L_x_151:
[----:B------:R-:W-:Y:S11]  /*8720*/  ISETP.NE.AND P0, PT, R67, RZ, PT ;  /* 0x000000ff4300720c */ /* 0x000ff60003f05270 */
[----:B------:R-:W-:Y:S02]  /*8730*/  @!UPT UIADD3 URZ, UPT, UPT, URZ, URZ, URZ ;  /* 0x000000fffffff290 */ /* 0x000fe4000fffe0ff */
[----:B------:R3:W4:Y:S04]  /*8740*/  @P0 LDS.128 R28, [R63+UR45+0x400] ;  /* 0x0004002d3f1c0984 */ /* 0x0007280008000c00 */
[----:B------:R3:W2:Y:S02]  /*8750*/  @P0 LDS.128 R36, [R0+0x400] ;  /* 0x0004000000240984 */ /* 0x0006a40000000c00 */
.L_x_150:
[----:B------:R-:W-:Y:S05]  /*8760*/  BSYNC B1 ;  /* 0x0000000000017941 */ /* 0x000fea0003800000 */
.L_x_149:
[----:B-123--:R-:W-:Y:S05]  /*8770*/  VIADD R0, R25, 0x10 ;  /* 0x0000001019007836 */ /* 0x00efea0000000000 */
[----:B------:R-:W-:Y:S04]  /*8780*/  SHF.R.U32.HI R0, RZ, 0x15, R0 ;  /* 0x00000015ff007819 */ /* 0x000fe80000011600 */
[----:B------:R-:W-:Y:S11]  /*8790*/  LOP3.LUT P0, RZ, R0, 0x3, R47, 0x48, !PT ;  /* 0x0000000300ff7812 */ /* 0x000ff6000780482f */
[----:B------:R-:W-:Y:S02]  /*87a0*/  @!UPT UIADD3 URZ, UPT, UPT, URZ, URZ, URZ ;  /* 0x000000fffffff290 */ /* 0x000fe4000fffe0ff */
[----:B------:R-:W-:Y:S05]  /*87b0*/  @!P0 BRA `(.L_x_154) ;  /* 0x0000000000408947 */ /* 0x000fea0003800000 */
[----:B------:R-:W1:Y:S01]  /*87c0*/  LDCU.64 UR8, c[0x4][0x70] ;  /* 0x01000e00ff0877ac */ /* 0x000e620008000a00 */
[----:B------:R-:W-:Y:S01]  /*87d0*/  MOV R3, 0x0 ;  /* 0x0000000000037802 */ /* 0x000fe20000000f00 */
[----:B------:R-:W-:Y:S02]  /*87e0*/  HFMA2 R12, -RZ, RZ, 0, 5.9604644775390625e-08 ;  /* 0x00000001ff0c7431 */ /* 0x000fe400000001ff */
[----:B------:R-:W-:Y:S02]  /*87f0*/  IMAD.MOV.U32 R8, RZ, RZ, 0x192 ;  /* 0x00000192ff087424 */ /* 0x000fe400078e00ff */
[----:B------:R-:W-:Y:S01]  /*8800*/  IMAD.MOV.U32 R13, RZ, RZ, RZ ;  /* 0x000000ffff0d7224 */ /* 0x000fe200078e00ff */
[----:B------:R-:W2:Y:S01]  /*8810*/  LDCU.64 UR6, c[0x4][0x78] ;  /* 0x01000f00ff0677ac */ /* 0x000ea20008000a00 */
[----:B------:R-:W3:Y:S01]  /*8820*/  LDC.64 R2, c[0x4][R3] ;  /* 0x0100000003027b82 */ /* 0x000ee20000000a00 */
[----:B------:R-:W5:Y:S01]  /*8830*/  LDCU.64 UR4, c[0x4][0x10] ;  /* 0x01000200ff0477ac */ /* 0x000f620008000a00 */
[----:B-1----:R-:W-:Y:S01]  /*8840*/  MOV R5, UR9 ;  /* 0x0000000900057c02 */ /* 0x002fe20008000f00 */
[----:B------:R-:W-:Y:S01]  /*8850*/  IMAD.U32 R4, RZ, RZ, UR8 ;  /* 0x00000008ff047e24 */ /* 0x000fe2000f8e00ff */
[----:B--2---:R-:W-:Y:S01]  /*8860*/  MOV R7, UR7 ;  /* 0x0000000700077c02 */ /* 0x004fe20008000f00 */
[----:B------:R-:W-:Y:S01]  /*8870*/  IMAD.U32 R6, RZ, RZ, UR6 ;  /* 0x00000006ff067e24 */ /* 0x000fe2000f8e00ff */
[----:B-----5:R-:W-:Y:S01]  /*8880*/  MOV R11, UR5 ;  /* 0x00000005000b7c02 */ /* 0x020fe20008000f00 */
[----:B------:R-:W-:Y:S02]  /*8890*/  IMAD.U32 R10, RZ, RZ, UR4 ;  /* 0x00000004ff0a7e24 */ /* 0x000fe4000f8e00ff */
[----:B------:R-:W-:Y:S07]  /*88a0*/  LEPC R20, `(.L_x_154) ;  /* 0x000000001014794e */ /* 0x000fee0000000000 */
[----:B---34-:R-:W-:Y:S05]  /*88b0*/  CALL.ABS.NOINC R2 ;  /* 0x0000000002007343 */ /* 0x018fea0003c00000 */
.L_x_154:
[----:B------:R-:W-:Y:S01]  /*88c0*/  ISETP.NE.AND P0, PT, R58, RZ, PT ;  /* 0x000000ff3a00720c */ /* 0x000fe20003f05270 */
[----:B------:R-:W-:Y:S05]  /*88d0*/  WARPSYNC.ALL ;  /* 0x0000000000007948 */ /* 0x000fea0003800000 */
[----:B------:R-:W-:Y:S01]  /*88e0*/  R2UR UR4, R25 ;  /* 0x00000000190472ca */ /* 0x000fe200000e0000 */
[----:B------:R-:W-:Y:S01]  /*88f0*/  BSSY.RECONVERGENT B0, `(.L_x_155) ;  /* 0x000005b000007945 */ /* 0x000fe20003800200 */
[C---:B----4-:R-:W-:Y:S02]  /*8900*/  SHF.L.U32 R0, R28.reuse, 0x10, RZ ;  /* 0x000000101c007819 */ /* 0x050fe400000006ff */
[----:B------:R-:W-:Y:S02]  /*8910*/  LOP3.LUT R2, R28, 0xffff0000, RZ, 0xc0, !PT ;  /* 0xffff00001c027812 */ /* 0x000fe400078ec0ff */
[C---:B------:R-:W-:Y:S02]  /*8920*/  SHF.L.U32 R20, R29.reuse, 0x10, RZ ;  /* 0x000000101d147819 */ /* 0x040fe400000006ff */
[----:B------:R-:W-:Y:S02]  /*8930*/  LOP3.LUT R21, R29, 0xffff0000, RZ, 0xc0, !PT ;  /* 0xffff00001d157812 */ /* 0x000fe400078ec0ff */
[C---:B------:R-:W-:Y:S02]  /*8940*/  SHF.L.U32 R25, R30.reuse, 0x10, RZ ;  /* 0x000000101e197819 */ /* 0x040fe400000006ff */
[----:B------:R-:W-:Y:S01]  /*8950*/  LOP3.LUT R27, R30, 0xffff0000, RZ, 0xc0, !PT ;  /* 0xffff00001e1b7812 */ /* 0x000fe200078ec0ff */
[----:B------:R-:W1:Y:S01]  /*8960*/  LDTM.x16 R4, tmem[UR4+0x10] ;  /* 0x00001004000479ee */ /* 0x000e620008240000 */
[C---:B------:R-:W-:Y:S01]  /*8970*/  SHF.L.U32 R28, R31.reuse, 0x10, RZ ;  /* 0x000000101f1c7819 */ /* 0x040fe200000006ff */
[----:B------:R-:W-:Y:S01]  /*8980*/  NOP ;  /* 0x0000000000007918 */ /* 0x000fe20000000000 */
[----:B------:R-:W-:Y:S02]  /*8990*/  LOP3.LUT R29, R31, 0xffff0000, RZ, 0xc0, !PT ;  /* 0xffff00001f1d7812 */ /* 0x000fe400078ec0ff */
[C---:B------:R-:W-:Y:S02]  /*89a0*/  SHF.L.U32 R30, R36.reuse, 0x10, RZ ;  /* 0x00000010241e7819 */ /* 0x040fe400000006ff */
[----:B------:R-:W-:Y:S02]  /*89b0*/  LOP3.LUT R31, R36, 0xffff0000, RZ, 0xc0, !PT ;  /* 0xffff0000241f7812 */ /* 0x000fe400078ec0ff */
[C---:B------:R-:W-:Y:S02]  /*89c0*/  SHF.L.U32 R32, R37.reuse, 0x10, RZ ;  /* 0x0000001025207819 */ /* 0x040fe400000006ff */
[----:B------:R-:W-:Y:S02]  /*89d0*/  LOP3.LUT R33, R37, 0xffff0000, RZ, 0xc0, !PT ;  /* 0xffff000025217812 */ /* 0x000fe400078ec0ff */
[C---:B------:R-:W-:Y:S02]  /*89e0*/  SHF.L.U32 R34, R38.reuse, 0x10, RZ ;  /* 0x0000001026227819 */ /* 0x040fe400000006ff */
[----:B------:R-:W-:Y:S02]  /*89f0*/  LOP3.LUT R35, R38, 0xffff0000, RZ, 0xc0, !PT ;  /* 0xffff000026237812 */ /* 0x000fe400078ec0ff */
[----:B------:R-:W-:Y:S02]  /*8a00*/  IADD3 R53, PT, PT, R53, 0x2b0, RZ ;  /* 0x000002b035357810 */ /* 0x000fe40007ffe0ff */
[----:B------:R-:W-:Y:S02]  /*8a10*/  SHF.L.U32 R36, R39, 0x10, RZ ;  /* 0x0000001027247819 */ /* 0x000fe400000006ff */
[----:B------:R-:W-:Y:S02]  /*8a20*/  LOP3.LUT R53, R53, 0xfefffff8, RZ, 0xc0, !PT ;  /* 0xfefffff835357812 */ /* 0x000fe400078ec0ff */
[----:B------:R-:W-:Y:S01]  /*8a30*/  LOP3.LUT R37, R39, 0xffff0000, RZ, 0xc0, !PT ;  /* 0xffff000027257812 */ /* 0x000fe200078ec0ff */
[C---:B-1----:R-:W-:Y:S01]  /*8a40*/  FMUL R4, R24.reuse, R4 ;  /* 0x0000000418047220 */ /* 0x042fe20000400000 */
[----:B------:R1:W-:Y:S01]  /*8a50*/  SYNCS.ARRIVE.TRANS64.RED.A1T0 RZ, [R53+URZ], RZ ;  /* 0x000000ff35ff79a7 */ /* 0x0003e200081004ff */
[C---:B------:R-:W-:Y:S01]  /*8a60*/  FMUL R5, R24.reuse, R5 ;  /* 0x0000000518057220 */ /* 0x040fe20000400000 */
[----:B------:R-:W-:Y:S01]  /*8a70*/  FMUL R6, R24, R6 ;  /* 0x0000000618067220 */ /* 0x000fe20000400000 */
[----:B------:R-:W-:Y:S01]  /*8a80*/  FFMA R4, R26, R0, R4 ;  /* 0x000000001a047223 */ /* 0x000fe20000000004 */
[----:B------:R-:W-:Y:S01]  /*8a90*/  FMUL R0, R24, R7 ;  /* 0x0000000718007220 */ /* 0x000fe20000400000 */
[C---:B------:R-:W-:Y:S01]  /*8aa0*/  FFMA R5, R26.reuse, R2, R5 ;  /* 0x000000021a057223 */ /* 0x040fe20000000005 */
[----:B------:R-:W-:Y:S01]  /*8ab0*/  FFMA R6, R26, R20, R6 ;  /* 0x000000141a067223 */ /* 0x000fe20000000006 */
[----:B------:R-:W-:Y:S01]  /*8ac0*/  FMUL R2, R24, R8 ;  /* 0x0000000818027220 */ /* 0x000fe20000400000 */
[----:B------:R-:W-:Y:S01]  /*8ad0*/  FFMA R0, R26, R21, R0 ;  /* 0x000000151a007223 */ /* 0x000fe20000000000 */
[C---:B------:R-:W-:Y:S01]  /*8ae0*/  FMUL R3, R24.reuse, R9 ;  /* 0x0000000918037220 */ /* 0x040fe20000400000 */
[----:B------:R-:W-:Y:S01]  /*8af0*/  F2FP.BF16.F32.PACK_AB R4, R5, R4 ;  /* 0x000000040504723e */ /* 0x000fe200000010ff */
[C---:B------:R-:W-:Y:S01]  /*8b00*/  FMUL R7, R24.reuse, R10 ;  /* 0x0000000a18077220 */ /* 0x040fe20000400000 */
[----:B------:R-:W-:Y:S01]  /*8b10*/  FMUL R11, R24, R11 ;  /* 0x0000000b180b7220 */ /* 0x000fe20000400000 */
[----:B------:R-:W-:Y:S01]  /*8b20*/  F2FP.BF16.F32.PACK_AB R5, R0, R6 ;  /* 0x000000060005723e */ /* 0x000fe200000010ff */
[----:B------:R-:W-:Y:S01]  /*8b30*/  FFMA R2, R26, R25, R2 ;  /* 0x000000191a027223 */ /* 0x000fe20000000002 */
[----:B------:R-:W-:Y:S01]  /*8b40*/  FMUL R8, R24, R12 ;  /* 0x0000000c18087220 */ /* 0x000fe20000400000 */
[----:B------:R-:W-:Y:S01]  /*8b50*/  MOV R0, UR44 ;  /* 0x0000002c00007c02 */ /* 0x000fe20008000f00 */
[----:B------:R-:W-:Y:S01]  /*8b60*/  FFMA R3, R26, R27, R3 ;  /* 0x0000001b1a037223 */ /* 0x000fe20000000003 */
[----:B------:R-:W-:Y:S01]  /*8b70*/  FMUL R9, R24, R13 ;  /* 0x0000000d18097220 */ /* 0x000fe20000400000 */
[----:B------:R-:W-:Y:S01]  /*8b80*/  FFMA R7, R26, R28, R7 ;  /* 0x0000001c1a077223 */ /* 0x000fe20000000007 */
[----:B------:R-:W-:Y:S01]  /*8b90*/  FMUL R10, R24, R14 ;  /* 0x0000000e180a7220 */ /* 0x000fe20000400000 */
[----:B------:R-:W-:Y:S01]  /*8ba0*/  FFMA R11, R26, R29, R11 ;  /* 0x0000001d1a0b7223 */ /* 0x000fe2000000000b */
[----:B------:R-:W-:Y:S01]  /*8bb0*/  FMUL R15, R24, R15 ;  /* 0x0000000f180f7220 */ /* 0x000fe20000400000 */
[----:B------:R-:W-:Y:S01]  /*8bc0*/  FFMA R8, R26, R30, R8 ;  /* 0x0000001e1a087223 */ /* 0x000fe20000000008 */
[----:B------:R-:W-:Y:S01]  /*8bd0*/  LEA R0, R0, R44, 0xb ;  /* 0x0000002c00007211 */ /* 0x000fe200078e58ff */
[----:B------:R-:W-:Y:S01]  /*8be0*/  FMUL R12, R24, R16 ;  /* 0x00000010180c7220 */ /* 0x000fe20000400000 */
[----:B------:R-:W-:Y:S01]  /*8bf0*/  FFMA R9, R26, R31, R9 ;  /* 0x0000001f1a097223 */ /* 0x000fe20000000009 */
[----:B------:R-:W-:Y:S01]  /*8c00*/  FMUL R13, R24, R17 ;  /* 0x00000011180d7220 */ /* 0x000fe20000400000 */
[----:B------:R-:W-:Y:S01]  /*8c10*/  FFMA R10, R26, R32, R10 ;  /* 0x000000201a0a7223 */ /* 0x000fe2000000000a */
[----:B------:R-:W-:Y:S01]  /*8c20*/  FMUL R14, R24, R18 ;  /* 0x00000012180e7220 */ /* 0x000fe20000400000 */
[----:B------:R-:W-:Y:S01]  /*8c30*/  FFMA R15, R26, R33, R15 ;  /* 0x000000211a0f7223 */ /* 0x000fe2000000000f */
[----:B------:R-:W-:Y:S01]  /*8c40*/  FMUL R19, R24, R19 ;  /* 0x0000001318137220 */ /* 0x000fe20000400000 */
[----:B------:R-:W-:Y:S01]  /*8c50*/  F2FP.BF16.F32.PACK_AB R6, R3, R2 ;  /* 0x000000020306723e */ /* 0x000fe200000010ff */
[C---:B------:R-:W-:Y:S01]  /*8c60*/  FFMA R12, R26.reuse, R34, R12 ;  /* 0x000000221a0c7223 */ /* 0x040fe2000000000c */
[----:B------:R-:W-:Y:S01]  /*8c70*/  F2FP.BF16.F32.PACK_AB R7, R11, R7 ;  /* 0x000000070b07723e */ /* 0x000fe200000010ff */
[----:B------:R-:W-:Y:S01]  /*8c80*/  FFMA R13, R26, R35, R13 ;  /* 0x000000231a0d7223 */ /* 0x000fe2000000000d */
[----:B------:R-:W-:Y:S01]  /*8c90*/  LEA R0, R0, UR45, 0x1 ;  /* 0x0000002d00007c11 */ /* 0x000fe2000f8e08ff */
[C---:B------:R-:W-:Y:S01]  /*8ca0*/  FFMA R14, R26.reuse, R36, R14 ;  /* 0x000000241a0e7223 */ /* 0x040fe2000000000e */
[----:B------:R-:W-:Y:S01]  /*8cb0*/  FFMA R19, R26, R37, R19 ;  /* 0x000000251a137223 */ /* 0x000fe20000000013 */
[----:B------:R-:W-:Y:S02]  /*8cc0*/  F2FP.BF16.F32.PACK_AB R8, R9, R8 ;  /* 0x000000080908723e */ /* 0x000fe400000010ff */
        /* <DEDUP_REMOVED lines=15> */
[----:B------:R-:W-:Y:S02]  /*8dc0*/  ULEA UR5, UR44, UR45, 0xc ;  /* 0x0000002d2c057291 */ /* 0x000fe4000f8e60ff */
[----:B------:R-:W-:Y:S02]  /*8dd0*/  UIADD3 UR13, UPT, UPT, UR49, 0x10, URZ ;  /* 0x00000010310d7890 */ /* 0x000fe4000fffe0ff */
[----:B------:R-:W-:Y:S02]  /*8de0*/  UIADD3 UR12, UPT, UPT, UR5, 0x400, URZ ;  /* 0x00000400050c7890 */ /* 0x000fe4000fffe0ff */
[----:B------:R-:W-:Y:S01]  /*8df0*/  UIADD3 UR8, UPT, UPT, UR5, 0xc00, URZ ;  /* 0x00000c0005087890 */ /* 0x000fe2000fffe0ff */
[----:B------:R-:W-:Y:S01]  /*8e00*/  UMOV UR14, UR50 ;  /* 0x00000032000e7c82 */ /* 0x000fe20008000000 */
[----:B------:R-:W-:Y:S01]  /*8e10*/  UMOV UR15, UR36 ;  /* 0x00000024000f7c82 */ /* 0x000fe20008000000 */
[----:B------:R-:W-:Y:S01]  /*8e20*/  UIADD3 UR9, UPT, UPT, UR49, 0x30, URZ ;  /* 0x0000003031097890 */ /* 0x000fe2000fffe0ff */
[----:B------:R-:W-:Y:S01]  /*8e30*/  UMOV UR10, UR50 ;  /* 0x00000032000a7c82 */ /* 0x000fe20008000000 */
[----:B------:R-:W-:Y:S01]  /*8e40*/  UMOV UR11, UR36 ;  /* 0x00000024000b7c82 */ /* 0x000fe20008000000 */
[----:B--2---:R-:W-:Y:S04]  /*8e50*/  UIADD3 UR4, UP0, UPT, UR6, 0x680, URZ ;  /* 0x0000068006047890 */ /* 0x004fe8000ff1e0ff */
[----:B------:R-:W-:Y:S09]  /*8e60*/  UIADD3.X UR5, UPT, UPT, URZ, UR7, URZ, UP0, !UPT ;  /* 0x00000007ff057290 */ /* 0x000ff200087fe4ff */
[----:B------:R2:W-:Y:S01]  /*8e70*/  UTMASTG.3D [UR12], [UR4] ;  /* 0x0000000c040073b5 */ /* 0x0005e20008010000 */
[----:B------:R2:W-:Y:S02]  /*8e80*/  UTMASTG.3D [UR8], [UR4] ;  /* 0x00000008040073b5 */ /* 0x0005e40008010000 */
[----:B--2---:R0:W-:Y:S02]  /*8e90*/  UTMACMDFLUSH ;  /* 0x00000000000079b7 */ /* 0x0041e40000000000 */
.L_x_156:
[----:B------:R-:W-:Y:S05]  /*8ea0*/  BSYNC.RECONVERGENT B0 ;  /* 0x0000000000007941 */ /* 0x000fea0003800200 */
.L_x_155:
[----:B------:R-:W-:Y:S01]  /*8eb0*/  UIADD3 UR4, UPT, UPT, UR44, 0x1, URZ ;  /* 0x000000012c047890 */ /* 0x000fe2000fffe0ff */
[----:B------:R-:W-:Y:S03]  /*8ec0*/  BSSY.RECONVERGENT B0, `(.L_x_157) ;  /* 0x0000008000007945 */ /* 0x000fe60003800200 */
[----:B------:R-:W-:Y:S04]  /*8ed0*/  UISETP.NE.AND UP0, UPT, UR4, 0x3, UPT ;  /* 0x000000030400788c */ /* 0x000fe8000bf05270 */
[----:B------:R-:W-:Y:S02]  /*8ee0*/  UISETP.EQ.XOR UP1, UPT, UR46, 0x3, !UP0 ;  /* 0x000000032e00788c */ /* 0x000fe4000c722a70 */
[----:B------:R-:W-:Y:S02]  /*8ef0*/  USEL UR47, UR4, URZ, UP0 ;  /* 0x000000ff042f7287 */ /* 0x000fe40008000000 */
[----:B------:R-:W-:Y:S04]  /*8f00*/  USEL UR5, URZ, 0x1, !UP1 ;  /* 0x00000001ff057887 */ /* 0x000fe8000c800000 */
[----:B------:R-:W-:Y:S01]  /*8f10*/  ULOP3.LUT UR54, UR54, UR5, URZ, 0x3c, !UPT ;  /* 0x0000000536367292 */ /* 0x000fe2000f8e3cff */
[----:B------:R-:W-:Y:S11]  /*8f20*/  @P0 BRA `(.L_x_158) ;  /* 0x0000000000040947 */ /* 0x000ff60003800000 */
[----:B------:R-:W-:Y:S04]  /*8f30*/  DEPBAR.LE SB0, 0x1 ;  /* 0x000080400000791a */ /* 0x000fe80000000000 */
.L_x_158:
[----:B------:R-:W-:Y:S05]  /*8f40*/  BSYNC.RECONVERGENT B0 ;  /* 0x0000000000007941 */ /* 0x000fea0003800200 */
.L_x_157:
[----:B------:R-:W-:Y:S01]  /*8f50*/  BAR.SYNC.DEFER_BLOCKING 0x1, 0x80 ;  /* 0x0042000000007b1d */ /* 0x000fe20000010000 */
[----:B------:R-:W-:Y:S01]  /*8f60*/  UISETP.NE.AND UP0, UPT, UR53, -0x2, UPT ;  /* 0xfffffffe3500788c */ /* 0x000fe2000bf05270 */
[----:B------:R-:W-:Y:S08]  /*8f70*/  IADD3 R22, PT, PT, R22, 0x1, RZ ;  /* 0x0000000116167810 */ /* 0x000ff00007ffe0ff */
[----:B------:R-:W-:Y:S05]  /*8f80*/  BRA.U !UP0, `(.L_x_159) ;  /* 0x0000000108287547 */ /* 0x000fea000b800000 */
[----:B-1----:R-:W1:Y:S01]  /*8f90*/  S2R R0, SR_CgaCtaId ;  /* 0x0000000000007919 */ /* 0x002e620000008800 */
[----:B------:R-:W-:Y:S01]  /*8fa0*/  ISETP.NE.AND P0, PT, R60, RZ, PT ;  /* 0x000000ff3c00720c */ /* 0x000fe20003f05270 */
[----:B------:R-:W-:Y:S01]  /*8fb0*/  IMAD.U32 R2, RZ, RZ, UR52 ;  /* 0x00000034ff027e24 */ /* 0x000fe2000f8e00ff */
[----:B------:R-:W-:Y:S04]  /*8fc0*/  UIADD3 UR4, UPT, UPT, UR52, 0x1, URZ ;  /* 0x0000000134047890 */ /* 0x000fe8000fffe0ff */
[----:B------:R-:W-:Y:S04]  /*8fd0*/  UISETP.NE.AND UP0, UPT, UR4, 0x3, UPT ;  /* 0x000000030400788c */ /* 0x000fe8000bf05270 */
[----:B------:R-:W-:Y:S03]  /*8fe0*/  USEL UR52, UR4, URZ, UP0 ;  /* 0x000000ff04347287 */ /* 0x000fe60008000000 */
[----:B------:R-:W-:Y:S05]  /*8ff0*/  @P0 LEA R2, R2, UR45, 0x3 ;  /* 0x0000002d02020c11 */ /* 0x000fea000f8e18ff */
[----:B------:R-:W-:Y:S05]  /*9000*/  @P0 VIADD R2, R2, 0x248 ;  /* 0x0000024802020836 */ /* 0x000fea0000000000 */
[----:B-1----:R-:W-:Y:S04]  /*9010*/  @P0 PRMT R0, R0, 0x654, R2 ;  /* 0x0000065400000816 */ /* 0x002fe80000000002 */
[----:B------:R2:W-:Y:S03]  /*9020*/  @P0 SYNCS.ARRIVE.TRANS64.RED.A1T0 RZ, [R0+URZ], RZ ;  /* 0x000000ff00ff09a7 */ /* 0x0005e600081004ff */
.L_x_159:
[----:B------:R-:W-:Y:S01]  /*9030*/  R2UR UR6, R59 ;  /* 0x000000003b0672ca */ /* 0x000fe200000e0000 */
[----:B------:R-:W-:Y:S01]  /*9040*/  UIADD3 UR53, UPT, UPT, UR53, 0x2, URZ ;  /* 0x0000000235357890 */ /* 0x000fe2000fffe0ff */
[----:B------:R-:W-:Y:S01]  /*9050*/  R2UR UR5, R50 ;  /* 0x00000000320572ca */ /* 0x000fe200000e0000 */
[----:B------:R-:W-:Y:S01]  /*9060*/  UMOV UR36, UR63 ;  /* 0x0000003f00247c82 */ /* 0x000fe20008000000 */
[----:B------:R-:W-:Y:S02]  /*9070*/  R2UR UR4, R51 ;  /* 0x00000000330472ca */ /* 0x000fe400000e0000 */
[----:B------:R-:W-:Y:S02]  /*9080*/  ISETP.NE.AND P0, PT, R55, 0x2, PT ;  /* 0x000000023700780c */ /* 0x000fe40003f05270 */
[----:B------:R-:W-:Y:S02]  /*9090*/  ISETP.NE.AND P1, PT, R22, 0x4, PT ;  /* 0x000000041600780c */ /* 0x000fe40003f25270 */
[----:B------:R-:W-:Y:S02]  /*90a0*/  SEL R2, RZ, 0x1, P0 ;  /* 0x00000001ff027807 */ /* 0x000fe40000000000 */
[----:B-12---:R-:W-:Y:S01]  /*90b0*/  SEL R0, RZ, 0x1, P1 ;  /* 0x00000001ff007807 */ /* 0x006fe20000800000 */
[----:B------:R-:W-:Y:S01]  /*90c0*/  UISETP.NE.AND UP0, UPT, UR6, URZ, UPT ;  /* 0x000000ff0600728c */ /* 0x000fe2000bf05270 */
[----:B------:R-:W-:Y:S01]  /*90d0*/  LOP3.LUT R56, R56, R2, RZ, 0x3c, !PT ;  /* 0x0000000238387212 */ /* 0x000fe200078e3cff */
[----:B------:R-:W-:Y:S01]  /*90e0*/  UIADD3 UR33, UPT, UPT, UR37, UR5, URZ ;  /* 0x0000000525217290 */ /* 0x000fe2000fffe0ff */
[----:B------:R-:W-:Y:S01]  /*90f0*/  LOP3.LUT R57, R57, R0, RZ, 0x3c, !PT ;  /* 0x0000000039397212 */ /* 0x000fe200078e3cff */
[----:B------:R-:W-:Y:S01]  /*9100*/  UIADD3 UR32, UPT, UPT, UR38, UR4, URZ ;  /* 0x0000000426207290 */ /* 0x000fe2000fffe0ff */
[----:B------:R-:W-:Y:S02]  /*9110*/  SEL R55, R55, RZ, P0 ;  /* 0x000000ff37377207 */ /* 0x000fe40000000000 */
[----:B------:R-:W-:Y:S02]  /*9120*/  SEL R22, R22, RZ, P1 ;  /* 0x000000ff16167207 */ /* 0x000fe40000800000 */
[----:B------:R-:W-:Y:S07]  /*9130*/  BRA.U UP0, `(.L_x_160) ;  /* 0xffffffdd004c7547 */ /* 0x000fee000b83ffff */
[----:B------:R-:W-:-:S13]  /*9140*/  R2UR UR4, R52 ;  /* 0x00000000340472ca */ /* 0x000fda00000e0000 */
[----:B------:R-:W-:-:S09]  /*9150*/  UISETP.NE.AND UP0, UPT, UR4, URZ, UPT ;  /* 0x000000ff0400728c */ /* 0x000fd2000bf05270 */
[----:B------:R-:W-:Y:S05]  /*9160*/  BRA.U !UP0, `(.L_x_161) ;  /* 0x0000000108487547 */ /* 0x000fea000b800000 */
[----:B------:R-:W1:Y:S02]  /*9170*/  LDCU.64 UR4, c[0x0][0x890] ;  /* 0x00011200ff0477ac */ /* 0x000e640008000a00 */
[----:B-1----:R-:W-:-:S04]  /*9180*/  UISETP.NE.U32.AND UP0, UPT, UR4, URZ, UPT ;  /* 0x000000ff0400728c */ /* 0x002fc8000bf05070 */
[----:B------:R-:W-:-:S09]  /*9190*/  UISETP.NE.AND.EX UP0, UPT, UR5, URZ, UPT, UP0 ;  /* 0x000000ff0500728c */ /* 0x000fd2000bf05300 */
[----:B------:R-:W-:Y:S05]  /*91a0*/  BRA.U UP0, `(.L_x_162) ;  /* 0x00000001000c7547 */ /* 0x000fea000b800000 */
[----:B------:R-:W-:-:S13]  /*91b0*/  FSETP.NEU.AND P0, PT, R26, RZ, PT ;  /* 0x000000ff1a00720b */ /* 0x000fda0003f0d000 */
[----:B------:R-:W-:Y:S05]  /*91c0*/  @!P0 EXIT ;  /* 0x000000000000894d */ /* 0x000fea0003800000 */
[----:B------:R-:W-:Y:S05]  /*91d0*/  BRA `(.L_x_161) ;  /* 0x00000000002c7947 */ /* 0x000fea0003800000 */
.L_x_162:
[----:B------:R-:W-:Y:S01]  /*91e0*/  ISETP.NE.AND P0, PT, R54, RZ, PT ;  /* 0x000000ff3600720c */ /* 0x000fe20003f05270 */
[----:B------:R-:W-:-:S12]  /*91f0*/  BSSY.RECONVERGENT B0, `(.L_x_161) ;  /* 0x0000009000007945 */ /* 0x000fd80003800200 */
[----:B------:R-:W-:Y:S05]  /*9200*/  @P0 BRA `(.L_x_163) ;  /* 0x0000000000140947 */ /* 0x000fea0003800000 */
[----:B------:R-:W1:Y:S02]  /*9210*/  LDCU.64 UR4, c[0x0][0x888] ;  /* 0x00011100ff0477ac */ /* 0x000e640008000a00 */
[----:B-1----:R-:W-:-:S04]  /*9220*/  ISETP.NE.U32.AND P0, PT, RZ, UR4, PT ;  /* 0x00000004ff007c0c */ /* 0x002fc8000bf05070 */
[----:B------:R-:W-:-:S13]  /*9230*/  ISETP.NE.AND.EX P0, PT, RZ, UR5, PT, P0 ;  /* 0x00000005ff007c0c */ /* 0x000fda000bf05300 */
[----:B------:R-:W-:Y:S05]  /*9240*/  @!P0 EXIT ;  /* 0x000000000000894d */ /* 0x000fea0003800000 */
[----:B------:R-:W-:Y:S05]  /*9250*/  BRA `(.L_x_164) ;  /* 0x0000000000087947 */ /* 0x000fea0003800000 */
.L_x_163:
[----:B------:R-:W-:-:S13]  /*9260*/  FSETP.NEU.AND P0, PT, R26, RZ, PT ;  /* 0x000000ff1a00720b */ /* 0x000fda0003f0d000 */
[----:B------:R-:W-:Y:S05]  /*9270*/  @!P0 EXIT ;  /* 0x000000000000894d */ /* 0x000fea0003800000 */
.L_x_164:
[----:B------:R-:W-:Y:S05]  /*9280*/  BSYNC.RECONVERGENT B0 ;  /* 0x0000000000007941 */ /* 0x000fea0003800200 */
.L_x_161:
[----:B------:R-:W1:Y:S01]  /*9290*/  S2UR UR5, SR_CgaCtaId ;  /* 0x00000000000579c3 */ /* 0x000e620000008800 */
[----:B------:R-:W-:Y:S01]  /*92a0*/  ULEA UR4, UR52, UR45, 0x3 ;  /* 0x0000002d34047291 */ /* 0x000fe2000f8e18ff */
[----:B------:R-:W-:-:S04]  /*92b0*/  DEPBAR.LE SB0, 0x0 ;  /* 0x000080000000791a */ /* 0x000fc80000000000 */
[----:B------:R-:W-:-:S04]  /*92c0*/  UIADD3 UR4, UPT, UPT, UR4, 0x248, URZ ;  /* 0x0000024804047890 */ /* 0x000fc8000fffe0ff */
[----:B-1----:R-:W-:-:S09]  /*92d0*/  UPRMT UR4, UR5, 0x654, UR4 ;  /* 0x0000065405047896 */ /* 0x002fd20008000004 */
[----:B------:R-:W-:Y:S01]  /*92e0*/  SYNCS.ARRIVE.TRANS64.RED.A1T0 RZ, [UR4], RZ ;  /* 0x000000ffffff79a7 */ /* 0x000fe20008100404 */
[----:B------:R-:W-:Y:S05]  /*92f0*/  EXIT ;  /* 0x000000000000794d */ /* 0x000fea0003800000 */
.L_x_25:
[----:B-1----:R1:W3:Y:S02]  /*9300*/  SYNCS.PHASECHK.TRANS64.TRYWAIT P0, [R0+URZ+0x2e0], R2 ;  /* 0x0002e002000075a7 */ /* 0x0022e400080011ff */
[----:B---3--:R-:W-:Y:S05]  /*9310*/  @!P0 NANOSLEEP.SYNCS 0x989680 ;  /* 0x009896800000895d */ /* 0x008fea0003900000 */
[----:B------:R-:W3:Y:S02]  /*9320*/  @!P0 SYNCS.PHASECHK.TRANS64 P0, [R0+URZ+0x2e0], R2 ;  /* 0x0002e002000085a7 */ /* 0x000ee400080010ff */
[----:B---3--:R-:W-:Y:S05]  /*9330*/  @!P0 BRA `(.L_x_25) ;  /* 0xfffffffc00f08947 */ /* 0x008fea000383ffff */
[----:B------:R-:W-:Y:S05]  /*9340*/  BRA `(.L_x_165) ;  /* 0xffffff8c00087947 */ /* 0x000fea000383ffff */
.L_x_28:
[----:B-1----:R-:W-:-:S07]  /*9350*/  MOV R0, UR33 ;  /* 0x0000002100007c02 */ /* 0x002fce0008000f00 */
.L_x_166:
[----:B-1----:R1:W3:Y:S02]  /*9360*/  SYNCS.PHASECHK.TRANS64.TRYWAIT P0, [R0+URZ+0x118], R3 ;  /* 0x00011803000075a7 */ /* 0x0022e400080011ff */
[----:B---3--:R-:W-:Y:S05]  /*9370*/  @!P0 NANOSLEEP.SYNCS 0x989680 ;  /* 0x009896800000895d */ /* 0x008fea0003900000 */
[----:B------:R-:W3:Y:S02]  /*9380*/  @!P0 SYNCS.PHASECHK.TRANS64 P0, [R0+URZ+0x118], R3 ;  /* 0x00011803000085a7 */ /* 0x000ee400080010ff */
[----:B---3--:R-:W-:Y:S05]  /*9390*/  @!P0 BRA `(.L_x_166) ;  /* 0xfffffffc00f08947 */ /* 0x008fea000383ffff */
[----:B------:R-:W-:Y:S05]  /*93a0*/  BRA `(.L_x_27) ;  /* 0xffffff8c00587947 */ /* 0x000fea000383ffff */
.L_x_35:
[----:B-1----:R-:W-:-:S07]  /*93b0*/  MOV R0, UR9 ;  /* 0x0000000900007c02 */ /* 0x002fce0008000f00 */
.L_x_167:
[----:B-1----:R1:W3:Y:S02]  /*93c0*/  SYNCS.PHASECHK.TRANS64.TRYWAIT P0, [R0+URZ+0x118], R3 ;  /* 0x00011803000075a7 */ /* 0x0022e400080011ff */
[----:B---3--:R-:W-:Y:S05]  /*93d0*/  @!P0 NANOSLEEP.SYNCS 0x989680 ;  /* 0x009896800000895d */ /* 0x008fea0003900000 */
[----:B------:R-:W3:Y:S02]  /*93e0*/  @!P0 SYNCS.PHASECHK.TRANS64 P0, [R0+URZ+0x118], R3 ;  /* 0x00011803000085a7 */ /* 0x000ee400080010ff */
[----:B---3--:R-:W-:Y:S05]  /*93f0*/  @!P0 BRA `(.L_x_167) ;  /* 0xfffffffc00f08947 */ /* 0x008fea000383ffff */
[----:B------:R-:W-:Y:S05]  /*9400*/  BRA `(.L_x_34) ;  /* 0xffffff90001c7947 */ /* 0x000fea000383ffff */
.L_x_40:
[----:B-1----:R1:W3:Y:S02]  /*9410*/  SYNCS.PHASECHK.TRANS64.TRYWAIT P0, [R3+URZ+0x270], R0 ;  /* 0x00027000030075a7 */ /* 0x0022e400080011ff */
[----:B---3--:R-:W-:Y:S05]  /*9420*/  @!P0 NANOSLEEP.SYNCS 0x989680 ;  /* 0x009896800000895d */ /* 0x008fea0003900000 */
[----:B------:R-:W3:Y:S02]  /*9430*/  @!P0 SYNCS.PHASECHK.TRANS64 P0, [R3+URZ+0x270], R0 ;  /* 0x00027000030085a7 */ /* 0x000ee400080010ff */
[----:B---3--:R-:W-:Y:S05]  /*9440*/  @!P0 BRA `(.L_x_40) ;  /* 0xfffffffc00f08947 */ /* 0x008fea000383ffff */
[----:B------:R-:W-:Y:S05]  /*9450*/  BRA `(.L_x_168) ;  /* 0xffffff9000c07947 */ /* 0x000fea000383ffff */
.L_x_44:
[----:B------:R-:W-:-:S07]  /*9460*/  MOV R0, UR4 ;  /* 0x0000000400007c02 */ /* 0x000fce0008000f00 */
.L_x_169:
[----:B-1----:R1:W3:Y:S02]  /*9470*/  SYNCS.PHASECHK.TRANS64.TRYWAIT P0, [R0+URZ], R2 ;  /* 0x00000002000075a7 */ /* 0x0022e400080011ff */
[----:B---3--:R-:W-:Y:S05]  /*9480*/  @!P0 NANOSLEEP.SYNCS 0x989680 ;  /* 0x009896800000895d */ /* 0x008fea0003900000 */
[----:B------:R-:W3:Y:S02]  /*9490*/  @!P0 SYNCS.PHASECHK.TRANS64 P0, [R0+URZ], R2 ;  /* 0x00000002000085a7 */ /* 0x000ee400080010ff */
[----:B---3--:R-:W-:Y:S05]  /*94a0*/  @!P0 BRA `(.L_x_169) ;  /* 0xfffffffc00f08947 */ /* 0x008fea000383ffff */
[----:B------:R-:W-:Y:S05]  /*94b0*/  BRA `(.L_x_170) ;  /* 0xffffff98006c7947 */ /* 0x000fea000383ffff */
.L_x_45:
[----:B------:R-:W-:-:S07]  /*94c0*/  MOV R0, UR5 ;  /* 0x0000000500007c02 */ /* 0x000fce0008000f00 */
.L_x_171:
[----:B-1----:R1:W3:Y:S02]  /*94d0*/  SYNCS.PHASECHK.TRANS64.TRYWAIT P0, [R0+URZ], R3 ;  /* 0x00000003000075a7 */ /* 0x0022e400080011ff */
[----:B---3--:R-:W-:Y:S05]  /*94e0*/  @!P0 NANOSLEEP.SYNCS 0x989680 ;  /* 0x009896800000895d */ /* 0x008fea0003900000 */
[----:B------:R-:W3:Y:S02]  /*94f0*/  @!P0 SYNCS.PHASECHK.TRANS64 P0, [R0+URZ], R3 ;  /* 0x00000003000085a7 */ /* 0x000ee400080010ff */
[----:B---3--:R-:W-:Y:S05]  /*9500*/  @!P0 BRA `(.L_x_171) ;  /* 0xfffffffc00f08947 */ /* 0x008fea000383ffff */
[----:B------:R-:W-:Y:S05]  /*9510*/  BRA `(.L_x_172) ;  /* 0xffffff9800787947 */ /* 0x000fea000383ffff */
.L_x_46:
[----:B------:R-:W-:-:S07]  /*9520*/  MOV R0, UR5 ;  /* 0x0000000500007c02 */ /* 0x000fce0008000f00 */
.L_x_173:
[----:B-1----:R1:W3:Y:S02]  /*9530*/  SYNCS.PHASECHK.TRANS64.TRYWAIT P0, [R0+URZ], R3 ;  /* 0x00000003000075a7 */ /* 0x0022e400080011ff */
[----:B---3--:R-:W-:Y:S05]  /*9540*/  @!P0 NANOSLEEP.SYNCS 0x989680 ;  /* 0x009896800000895d */ /* 0x008fea0003900000 */
[----:B------:R-:W3:Y:S02]  /*9550*/  @!P0 SYNCS.PHASECHK.TRANS64 P0, [R0+URZ], R3 ;  /* 0x00000003000085a7 */ /* 0x000ee400080010ff */
[----:B---3--:R-:W-:Y:S05]  /*9560*/  @!P0 BRA `(.L_x_173) ;  /* 0xfffffffc00f08947 */ /* 0x008fea000383ffff */
[----:B------:R-:W-:Y:S05]  /*9570*/  BRA `(.L_x_174) ;  /* 0xffffff9800847947 */ /* 0x000fea000383ffff */
.L_x_47:
[----:B------:R-:W-:-:S07]  /*9580*/  MOV R0, UR5 ;  /* 0x0000000500007c02 */ /* 0x000fce0008000f00 */
.L_x_175:
[----:B-1----:R1:W3:Y:S02]  /*9590*/  SYNCS.PHASECHK.TRANS64.TRYWAIT P0, [R0+URZ], R3 ;  /* 0x00000003000075a7 */ /* 0x0022e400080011ff */
[----:B---3--:R-:W-:Y:S05]  /*95a0*/  @!P0 NANOSLEEP.SYNCS 0x989680 ;  /* 0x009896800000895d */ /* 0x008fea0003900000 */
[----:B------:R-:W3:Y:S02]  /*95b0*/  @!P0 SYNCS.PHASECHK.TRANS64 P0, [R0+URZ], R3 ;  /* 0x00000003000085a7 */ /* 0x000ee400080010ff */
[----:B---3--:R-:W-:Y:S05]  /*95c0*/  @!P0 BRA `(.L_x_175) ;  /* 0xfffffffc00f08947 */ /* 0x008fea000383ffff */
[----:B------:R-:W-:Y:S05]  /*95d0*/  BRA `(.L_x_176) ;  /* 0xffffff9800907947 */ /* 0x000fea000383ffff */
.L_x_48:
[----:B------:R-:W-:-:S07]  /*95e0*/  MOV R0, UR5 ;  /* 0x0000000500007c02 */ /* 0x000fce0008000f00 */
.L_x_177:
[----:B-1----:R1:W3:Y:S02]  /*95f0*/  SYNCS.PHASECHK.TRANS64.TRYWAIT P0, [R0+URZ], R3 ;  /* 0x00000003000075a7 */ /* 0x0022e400080011ff */
[----:B---3--:R-:W-:Y:S05]  /*9600*/  @!P0 NANOSLEEP.SYNCS 0x989680 ;  /* 0x009896800000895d */ /* 0x008fea0003900000 */
[----:B------:R-:W3:Y:S02]  /*9610*/  @!P0 SYNCS.PHASECHK.TRANS64 P0, [R0+URZ], R3 ;  /* 0x00000003000085a7 */ /* 0x000ee400080010ff */
[----:B---3--:R-:W-:Y:S05]  /*9620*/  @!P0 BRA `(.L_x_177) ;  /* 0xfffffffc00f08947 */ /* 0x008fea000383ffff */
[----:B------:R-:W-:Y:S05]  /*9630*/  BRA `(.L_x_178) ;  /* 0xffffff98009c7947 */ /* 0x000fea000383ffff */
.L_x_49:
[----:B------:R-:W-:-:S07]  /*9640*/  MOV R0, UR5 ;  /* 0x0000000500007c02 */ /* 0x000fce0008000f00 */
.L_x_179:
[----:B-1----:R1:W3:Y:S02]  /*9650*/  SYNCS.PHASECHK.TRANS64.TRYWAIT P0, [R0+URZ], R3 ;  /* 0x00000003000075a7 */ /* 0x0022e400080011ff */
[----:B---3--:R-:W-:Y:S05]  /*9660*/  @!P0 NANOSLEEP.SYNCS 0x989680 ;  /* 0x009896800000895d */ /* 0x008fea0003900000 */
[----:B------:R-:W3:Y:S02]  /*9670*/  @!P0 SYNCS.PHASECHK.TRANS64 P0, [R0+URZ], R3 ;  /* 0x00000003000085a7 */ /* 0x000ee400080010ff */
[----:B---3--:R-:W-:Y:S05]  /*9680*/  @!P0 BRA `(.L_x_179) ;  /* 0xfffffffc00f08947 */ /* 0x008fea000383ffff */
[----:B------:R-:W-:Y:S05]  /*9690*/  BRA `(.L_x_180) ;  /* 0xffffff9800a87947 */ /* 0x000fea000383ffff */
.L_x_50:
[----:B------:R-:W-:-:S07]  /*96a0*/  MOV R0, UR5 ;  /* 0x0000000500007c02 */ /* 0x000fce0008000f00 */
.L_x_181:
[----:B-1----:R1:W3:Y:S02]  /*96b0*/  SYNCS.PHASECHK.TRANS64.TRYWAIT P0, [R0+URZ], R3 ;  /* 0x00000003000075a7 */ /* 0x0022e400080011ff */
[----:B---3--:R-:W-:Y:S05]  /*96c0*/  @!P0 NANOSLEEP.SYNCS 0x989680 ;  /* 0x009896800000895d */ /* 0x008fea0003900000 */
[----:B------:R-:W3:Y:S02]  /*96d0*/  @!P0 SYNCS.PHASECHK.TRANS64 P0, [R0+URZ], R3 ;  /* 0x00000003000085a7 */ /* 0x000ee400080010ff */
[----:B---3--:R-:W-:Y:S05]  /*96e0*/  @!P0 BRA `(.L_x_181) ;  /* 0xfffffffc00f08947 */ /* 0x008fea000383ffff */
[----:B------:R-:W-:Y:S05]  /*96f0*/  BRA `(.L_x_182) ;  /* 0xffffff9800b47947 */ /* 0x000fea000383ffff */
.L_x_51:
[----:B------:R-:W-:-:S07]  /*9700*/  MOV R0, UR5 ;  /* 0x0000000500007c02 */ /* 0x000fce0008000f00 */
.L_x_183:
[----:B-1----:R1:W3:Y:S02]  /*9710*/  SYNCS.PHASECHK.TRANS64.TRYWAIT P0, [R0+URZ], R3 ;  /* 0x00000003000075a7 */ /* 0x0022e400080011ff */
[----:B---3--:R-:W-:Y:S05]  /*9720*/  @!P0 NANOSLEEP.SYNCS 0x989680 ;  /* 0x009896800000895d */ /* 0x008fea0003900000 */
[----:B------:R-:W3:Y:S02]  /*9730*/  @!P0 SYNCS.PHASECHK.TRANS64 P0, [R0+URZ], R3 ;  /* 0x00000003000085a7 */ /* 0x000ee400080010ff */
[----:B---3--:R-:W-:Y:S05]  /*9740*/  @!P0 BRA `(.L_x_183) ;  /* 0xfffffffc00f08947 */ /* 0x008fea000383ffff */
[----:B------:R-:W-:Y:S05]  /*9750*/  BRA `(.L_x_184) ;  /* 0xffffff9800c07947 */ /* 0x000fea000383ffff */
.L_x_52:
[----:B------:R-:W-:-:S07]  /*9760*/  MOV R0, UR5 ;  /* 0x0000000500007c02 */ /* 0x000fce0008000f00 */
.L_x_185:
[----:B-1----:R1:W3:Y:S02]  /*9770*/  SYNCS.PHASECHK.TRANS64.TRYWAIT P0, [R0+URZ], R3 ;  /* 0x00000003000075a7 */ /* 0x0022e400080011ff */
[----:B---3--:R-:W-:Y:S05]  /*9780*/  @!P0 NANOSLEEP.SYNCS 0x989680 ;  /* 0x009896800000895d */ /* 0x008fea0003900000 */
[----:B------:R-:W3:Y:S02]  /*9790*/  @!P0 SYNCS.PHASECHK.TRANS64 P0, [R0+URZ], R3 ;  /* 0x00000003000085a7 */ /* 0x000ee400080010ff */
[----:B---3--:R-:W-:Y:S05]  /*97a0*/  @!P0 BRA `(.L_x_185) ;  /* 0xfffffffc00f08947 */ /* 0x008fea000383ffff */
[----:B------:R-:W-:Y:S05]  /*97b0*/  BRA `(.L_x_186) ;  /* 0xffffff9800cc7947 */ /* 0x000fea000383ffff */
.L_x_53:
[----:B------:R-:W-:-:S07]  /*97c0*/  MOV R0, UR5 ;  /* 0x0000000500007c02 */ /* 0x000fce0008000f00 */
.L_x_187:
[----:B-1----:R1:W3:Y:S02]  /*97d0*/  SYNCS.PHASECHK.TRANS64.TRYWAIT P0, [R0+URZ], R3 ;  /* 0x00000003000075a7 */ /* 0x0022e400080011ff */
[----:B---3--:R-:W-:Y:S05]  /*97e0*/  @!P0 NANOSLEEP.SYNCS 0x989680 ;  /* 0x009896800000895d */ /* 0x008fea0003900000 */
[----:B------:R-:W3:Y:S02]  /*97f0*/  @!P0 SYNCS.PHASECHK.TRANS64 P0, [R0+URZ], R3 ;  /* 0x00000003000085a7 */ /* 0x000ee400080010ff */
[----:B---3--:R-:W-:Y:S05]  /*9800*/  @!P0 BRA `(.L_x_187) ;  /* 0xfffffffc00f08947 */ /* 0x008fea000383ffff */
[----:B------:R-:W-:Y:S05]  /*9810*/  BRA `(.L_x_188) ;  /* 0xffffff9800d87947 */ /* 0x000fea000383ffff */
.L_x_54:
[----:B------:R-:W-:-:S07]  /*9820*/  MOV R0, UR5 ;  /* 0x0000000500007c02 */ /* 0x000fce0008000f00 */
.L_x_189:
[----:B-1----:R1:W3:Y:S02]  /*9830*/  SYNCS.PHASECHK.TRANS64.TRYWAIT P0, [R0+URZ], R3 ;  /* 0x00000003000075a7 */ /* 0x0022e400080011ff */
[----:B---3--:R-:W-:Y:S05]  /*9840*/  @!P0 NANOSLEEP.SYNCS 0x989680 ;  /* 0x009896800000895d */ /* 0x008fea0003900000 */
[----:B------:R-:W3:Y:S02]  /*9850*/  @!P0 SYNCS.PHASECHK.TRANS64 P0, [R0+URZ], R3 ;  /* 0x00000003000085a7 */ /* 0x000ee400080010ff */
[----:B---3--:R-:W-:Y:S05]  /*9860*/  @!P0 BRA `(.L_x_189) ;  /* 0xfffffffc00f08947 */ /* 0x008fea000383ffff */
[----:B------:R-:W-:Y:S05]  /*9870*/  BRA `(.L_x_190) ;  /* 0xffffff9800e47947 */ /* 0x000fea000383ffff */
.L_x_55:
[----:B------:R-:W-:-:S07]  /*9880*/  MOV R0, UR5 ;  /* 0x0000000500007c02 */ /* 0x000fce0008000f00 */
.L_x_191:
[----:B-1----:R1:W3:Y:S02]  /*9890*/  SYNCS.PHASECHK.TRANS64.TRYWAIT P0, [R0+URZ], R3 ;  /* 0x00000003000075a7 */ /* 0x0022e400080011ff */
[----:B---3--:R-:W-:Y:S05]  /*98a0*/  @!P0 NANOSLEEP.SYNCS 0x989680 ;  /* 0x009896800000895d */ /* 0x008fea0003900000 */
[----:B------:R-:W3:Y:S02]  /*98b0*/  @!P0 SYNCS.PHASECHK.TRANS64 P0, [R0+URZ], R3 ;  /* 0x00000003000085a7 */ /* 0x000ee400080010ff */
[----:B---3--:R-:W-:Y:S05]  /*98c0*/  @!P0 BRA `(.L_x_191) ;  /* 0xfffffffc00f08947 */ /* 0x008fea000383ffff */
[----:B------:R-:W-:Y:S05]  /*98d0*/  BRA `(.L_x_192) ;  /* 0xffffff9800f07947 */ /* 0x000fea000383ffff */
.L_x_56:
[----:B------:R-:W-:-:S07]  /*98e0*/  MOV R0, UR5 ;  /* 0x0000000500007c02 */ /* 0x000fce0008000f00 */
.L_x_193:
[----:B-1----:R1:W3:Y:S02]  /*98f0*/  SYNCS.PHASECHK.TRANS64.TRYWAIT P0, [R0+URZ], R3 ;  /* 0x00000003000075a7 */ /* 0x0022e400080011ff */
[----:B---3--:R-:W-:Y:S05]  /*9900*/  @!P0 NANOSLEEP.SYNCS 0x989680 ;  /* 0x009896800000895d */ /* 0x008fea0003900000 */
[----:B------:R-:W3:Y:S02]  /*9910*/  @!P0 SYNCS.PHASECHK.TRANS64 P0, [R0+URZ], R3 ;  /* 0x00000003000085a7 */ /* 0x000ee400080010ff */
[----:B---3--:R-:W-:Y:S05]  /*9920*/  @!P0 BRA `(.L_x_193) ;  /* 0xfffffffc00f08947 */ /* 0x008fea000383ffff */
[----:B------:R-:W-:Y:S05]  /*9930*/  BRA `(.L_x_194) ;  /* 0xffffff9800fc7947 */ /* 0x000fea000383ffff */
.L_x_57:
[----:B------:R-:W-:-:S07]  /*9940*/  MOV R0, UR5 ;  /* 0x0000000500007c02 */ /* 0x000fce0008000f00 */
.L_x_195:
[----:B-1----:R1:W3:Y:S02]  /*9950*/  SYNCS.PHASECHK.TRANS64.TRYWAIT P0, [R0+URZ], R3 ;  /* 0x00000003000075a7 */ /* 0x0022e400080011ff */
[----:B---3--:R-:W-:Y:S05]  /*9960*/  @!P0 NANOSLEEP.SYNCS 0x989680 ;  /* 0x009896800000895d */ /* 0x008fea0003900000 */
[----:B------:R-:W3:Y:S02]  /*9970*/  @!P0 SYNCS.PHASECHK.TRANS64 P0, [R0+URZ], R3 ;  /* 0x00000003000085a7 */ /* 0x000ee400080010ff */
[----:B---3--:R-:W-:Y:S05]  /*9980*/  @!P0 BRA `(.L_x_195) ;  /* 0xfffffffc00f08947 */ /* 0x008fea000383ffff */
[----:B------:R-:W-:Y:S05]  /*9990*/  BRA `(.L_x_196) ;  /* 0xffffff9c00087947 */ /* 0x000fea000383ffff */
.L_x_58:
[----:B------:R-:W-:-:S07]  /*99a0*/  MOV R0, UR5 ;  /* 0x0000000500007c02 */ /* 0x000fce0008000f00 */
.L_x_197:
[----:B-1----:R1:W3:Y:S02]  /*99b0*/  SYNCS.PHASECHK.TRANS64.TRYWAIT P0, [R0+URZ], R3 ;  /* 0x00000003000075a7 */ /* 0x0022e400080011ff */
[----:B---3--:R-:W-:Y:S05]  /*99c0*/  @!P0 NANOSLEEP.SYNCS 0x989680 ;  /* 0x009896800000895d */ /* 0x008fea0003900000 */
[----:B------:R-:W3:Y:S02]  /*99d0*/  @!P0 SYNCS.PHASECHK.TRANS64 P0, [R0+URZ], R3 ;  /* 0x00000003000085a7 */ /* 0x000ee400080010ff */
[----:B---3--:R-:W-:Y:S05]  /*99e0*/  @!P0 BRA `(.L_x_197) ;  /* 0xfffffffc00f08947 */ /* 0x008fea000383ffff */
[----:B------:R-:W-:Y:S05]  /*99f0*/  BRA `(.L_x_198) ;  /* 0xffffff9c00147947 */ /* 0x000fea000383ffff */
.L_x_59:
[----:B------:R-:W-:-:S07]  /*9a00*/  MOV R0, UR5 ;  /* 0x0000000500007c02 */ /* 0x000fce0008000f00 */
.L_x_199:
[----:B-1----:R1:W3:Y:S02]  /*9a10*/  SYNCS.PHASECHK.TRANS64.TRYWAIT P0, [R0+URZ], R3 ;  /* 0x00000003000075a7 */ /* 0x0022e400080011ff */
[----:B---3--:R-:W-:Y:S05]  /*9a20*/  @!P0 NANOSLEEP.SYNCS 0x989680 ;  /* 0x009896800000895d */ /* 0x008fea0003900000 */
[----:B------:R-:W3:Y:S02]  /*9a30*/  @!P0 SYNCS.PHASECHK.TRANS64 P0, [R0+URZ], R3 ;  /* 0x00000003000085a7 */ /* 0x000ee400080010ff */
[----:B---3--:R-:W-:Y:S05]  /*9a40*/  @!P0 BRA `(.L_x_199) ;  /* 0xfffffffc00f08947 */ /* 0x008fea000383ffff */
[----:B------:R-:W-:Y:S05]  /*9a50*/  BRA `(.L_x_200) ;  /* 0xffffff9c00207947 */ /* 0x000fea000383ffff */
.L_x_60:
[----:B------:R-:W-:-:S07]  /*9a60*/  MOV R0, UR5 ;  /* 0x0000000500007c02 */ /* 0x000fce0008000f00 */
.L_x_201:
[----:B-1----:R1:W3:Y:S02]  /*9a70*/  SYNCS.PHASECHK.TRANS64.TRYWAIT P0, [R0+URZ], R3 ;  /* 0x00000003000075a7 */ /* 0x0022e400080011ff */
[----:B---3--:R-:W-:Y:S05]  /*9a80*/  @!P0 NANOSLEEP.SYNCS 0x989680 ;  /* 0x009896800000895d */ /* 0x008fea0003900000 */
[----:B------:R-:W3:Y:S02]  /*9a90*/  @!P0 SYNCS.PHASECHK.TRANS64 P0, [R0+URZ], R3 ;  /* 0x00000003000085a7 */ /* 0x000ee400080010ff */
[----:B---3--:R-:W-:Y:S05]  /*9aa0*/  @!P0 BRA `(.L_x_201) ;  /* 0xfffffffc00f08947 */ /* 0x008fea000383ffff */
[----:B------:R-:W-:Y:S05]  /*9ab0*/  BRA `(.L_x_202) ;  /* 0xffffff9c002c7947 */ /* 0x000fea000383ffff */
.L_x_61:
[----:B------:R-:W-:-:S07]  /*9ac0*/  MOV R0, UR5 ;  /* 0x0000000500007c02 */ /* 0x000fce0008000f00 */
.L_x_203:
[----:B-1----:R1:W3:Y:S02]  /*9ad0*/  SYNCS.PHASECHK.TRANS64.TRYWAIT P0, [R0+URZ], R3 ;  /* 0x00000003000075a7 */ /* 0x0022e400080011ff */
[----:B---3--:R-:W-:Y:S05]  /*9ae0*/  @!P0 NANOSLEEP.SYNCS 0x989680 ;  /* 0x009896800000895d */ /* 0x008fea0003900000 */
[----:B------:R-:W3:Y:S02]  /*9af0*/  @!P0 SYNCS.PHASECHK.TRANS64 P0, [R0+URZ], R3 ;  /* 0x00000003000085a7 */ /* 0x000ee400080010ff */
[----:B---3--:R-:W-:Y:S05]  /*9b00*/  @!P0 BRA `(.L_x_203) ;  /* 0xfffffffc00f08947 */ /* 0x008fea000383ffff */
[----:B------:R-:W-:Y:S05]  /*9b10*/  BRA `(.L_x_204) ;  /* 0xffffff9c00387947 */ /* 0x000fea000383ffff */
.L_x_62:
[----:B------:R-:W-:-:S07]  /*9b20*/  MOV R0, UR5 ;  /* 0x0000000500007c02 */ /* 0x000fce0008000f00 */
.L_x_205:
[----:B-1----:R1:W3:Y:S02]  /*9b30*/  SYNCS.PHASECHK.TRANS64.TRYWAIT P0, [R0+URZ], R3 ;  /* 0x00000003000075a7 */ /* 0x0022e400080011ff */
[----:B---3--:R-:W-:Y:S05]  /*9b40*/  @!P0 NANOSLEEP.SYNCS 0x989680 ;  /* 0x009896800000895d */ /* 0x008fea0003900000 */
[----:B------:R-:W3:Y:S02]  /*9b50*/  @!P0 SYNCS.PHASECHK.TRANS64 P0, [R0+URZ], R3 ;  /* 0x00000003000085a7 */ /* 0x000ee400080010ff */
[----:B---3--:R-:W-:Y:S05]  /*9b60*/  @!P0 BRA `(.L_x_205) ;  /* 0xfffffffc00f08947 */ /* 0x008fea000383ffff */
[----:B------:R-:W-:Y:S05]  /*9b70*/  BRA `(.L_x_206) ;  /* 0xffffff9c00447947 */ /* 0x000fea000383ffff */
.L_x_63:
[----:B------:R-:W-:-:S07]  /*9b80*/  MOV R0, UR5 ;  /* 0x0000000500007c02 */ /* 0x000fce0008000f00 */
.L_x_207:
[----:B-1----:R1:W3:Y:S02]  /*9b90*/  SYNCS.PHASECHK.TRANS64.TRYWAIT P0, [R0+URZ], R3 ;  /* 0x00000003000075a7 */ /* 0x0022e400080011ff */
[----:B---3--:R-:W-:Y:S05]  /*9ba0*/  @!P0 NANOSLEEP.SYNCS 0x989680 ;  /* 0x009896800000895d */ /* 0x008fea0003900000 */
[----:B------:R-:W3:Y:S02]  /*9bb0*/  @!P0 SYNCS.PHASECHK.TRANS64 P0, [R0+URZ], R3 ;  /* 0x00000003000085a7 */ /* 0x000ee400080010ff */
[----:B---3--:R-:W-:Y:S05]  /*9bc0*/  @!P0 BRA `(.L_x_207) ;  /* 0xfffffffc00f08947 */ /* 0x008fea000383ffff */
[----:B------:R-:W-:Y:S05]  /*9bd0*/  BRA `(.L_x_208) ;  /* 0xffffff9c00507947 */ /* 0x000fea000383ffff */
.L_x_64:
[----:B------:R-:W-:-:S07]  /*9be0*/  MOV R0, UR5 ;  /* 0x0000000500007c02 */ /* 0x000fce0008000f00 */
.L_x_209:
[----:B-1----:R1:W3:Y:S02]  /*9bf0*/  SYNCS.PHASECHK.TRANS64.TRYWAIT P0, [R0+URZ], R3 ;  /* 0x00000003000075a7 */ /* 0x0022e400080011ff */
[----:B---3--:R-:W-:Y:S05]  /*9c00*/  @!P0 NANOSLEEP.SYNCS 0x989680 ;  /* 0x009896800000895d */ /* 0x008fea0003900000 */
[----:B------:R-:W3:Y:S02]  /*9c10*/  @!P0 SYNCS.PHASECHK.TRANS64 P0, [R0+URZ], R3 ;  /* 0x00000003000085a7 */ /* 0x000ee400080010ff */
[----:B---3--:R-:W-:Y:S05]  /*9c20*/  @!P0 BRA `(.L_x_209) ;  /* 0xfffffffc00f08947 */ /* 0x008fea000383ffff */
[----:B------:R-:W-:Y:S05]  /*9c30*/  BRA `(.L_x_210) ;  /* 0xffffff9c005c7947 */ /* 0x000fea000383ffff */
.L_x_65:
[----:B------:R-:W-:-:S07]  /*9c40*/  MOV R0, UR5 ;  /* 0x0000000500007c02 */ /* 0x000fce0008000f00 */
.L_x_211:
[----:B-1----:R1:W3:Y:S02]  /*9c50*/  SYNCS.PHASECHK.TRANS64.TRYWAIT P0, [R0+URZ], R3 ;  /* 0x00000003000075a7 */ /* 0x0022e400080011ff */
[----:B---3--:R-:W-:Y:S05]  /*9c60*/  @!P0 NANOSLEEP.SYNCS 0x989680 ;  /* 0x009896800000895d */ /* 0x008fea0003900000 */
[----:B------:R-:W3:Y:S02]  /*9c70*/  @!P0 SYNCS.PHASECHK.TRANS64 P0, [R0+URZ], R3 ;  /* 0x00000003000085a7 */ /* 0x000ee400080010ff */
[----:B---3--:R-:W-:Y:S05]  /*9c80*/  @!P0 BRA `(.L_x_211) ;  /* 0xfffffffc00f08947 */ /* 0x008fea000383ffff */
[----:B------:R-:W-:Y:S05]  /*9c90*/  BRA `(.L_x_212) ;  /* 0xffffff9c00687947 */ /* 0x000fea000383ffff */
.L_x_66:
[----:B------:R-:W-:-:S07]  /*9ca0*/  MOV R0, UR5 ;  /* 0x0000000500007c02 */ /* 0x000fce0008000f00 */
.L_x_213:
[----:B-1----:R1:W3:Y:S02]  /*9cb0*/  SYNCS.PHASECHK.TRANS64.TRYWAIT P0, [R0+URZ], R3 ;  /* 0x00000003000075a7 */ /* 0x0022e400080011ff */
[----:B---3--:R-:W-:Y:S05]  /*9cc0*/  @!P0 NANOSLEEP.SYNCS 0x989680 ;  /* 0x009896800000895d */ /* 0x008fea0003900000 */
[----:B------:R-:W3:Y:S02]  /*9cd0*/  @!P0 SYNCS.PHASECHK.TRANS64 P0, [R0+URZ], R3 ;  /* 0x00000003000085a7 */ /* 0x000ee400080010ff */
[----:B---3--:R-:W-:Y:S05]  /*9ce0*/  @!P0 BRA `(.L_x_213) ;  /* 0xfffffffc00f08947 */ /* 0x008fea000383ffff */
[----:B------:R-:W-:Y:S05]  /*9cf0*/  BRA `(.L_x_214) ;  /* 0xffffff9c00747947 */ /* 0x000fea000383ffff */
.L_x_67:
[----:B------:R-:W-:-:S07]  /*9d00*/  MOV R0, UR5 ;  /* 0x0000000500007c02 */ /* 0x000fce0008000f00 */
.L_x_215:
[----:B-1----:R1:W3:Y:S02]  /*9d10*/  SYNCS.PHASECHK.TRANS64.TRYWAIT P0, [R0+URZ], R3 ;  /* 0x00000003000075a7 */ /* 0x0022e400080011ff */
[----:B---3--:R-:W-:Y:S05]  /*9d20*/  @!P0 NANOSLEEP.SYNCS 0x989680 ;  /* 0x009896800000895d */ /* 0x008fea0003900000 */
[----:B------:R-:W3:Y:S02]  /*9d30*/  @!P0 SYNCS.PHASECHK.TRANS64 P0, [R0+URZ], R3 ;  /* 0x00000003000085a7 */ /* 0x000ee400080010ff */
[----:B---3--:R-:W-:Y:S05]  /*9d40*/  @!P0 BRA `(.L_x_215) ;  /* 0xfffffffc00f08947 */ /* 0x008fea000383ffff */
[----:B------:R-:W-:Y:S05]  /*9d50*/  BRA `(.L_x_216) ;  /* 0xffffff9c00807947 */ /* 0x000fea000383ffff */
.L_x_68:
[----:B------:R-:W-:-:S07]  /*9d60*/  MOV R0, UR5 ;  /* 0x0000000500007c02 */ /* 0x000fce0008000f00 */
.L_x_217:
[----:B-1----:R1:W3:Y:S02]  /*9d70*/  SYNCS.PHASECHK.TRANS64.TRYWAIT P0, [R0+URZ], R3 ;  /* 0x00000003000075a7 */ /* 0x0022e400080011ff */
[----:B---3--:R-:W-:Y:S05]  /*9d80*/  @!P0 NANOSLEEP.SYNCS 0x989680 ;  /* 0x009896800000895d */ /* 0x008fea0003900000 */
[----:B------:R-:W3:Y:S02]  /*9d90*/  @!P0 SYNCS.PHASECHK.TRANS64 P0, [R0+URZ], R3 ;  /* 0x00000003000085a7 */ /* 0x000ee400080010ff */
[----:B---3--:R-:W-:Y:S05]  /*9da0*/  @!P0 BRA `(.L_x_217) ;  /* 0xfffffffc00f08947 */ /* 0x008fea000383ffff */
[----:B------:R-:W-:Y:S05]  /*9db0*/  BRA `(.L_x_218) ;  /* 0xffffff9c008c7947 */ /* 0x000fea000383ffff */
.L_x_69:
[----:B------:R-:W-:-:S07]  /*9dc0*/  MOV R0, UR5 ;  /* 0x0000000500007c02 */ /* 0x000fce0008000f00 */
.L_x_219:
[----:B-1----:R1:W3:Y:S02]  /*9dd0*/  SYNCS.PHASECHK.TRANS64.TRYWAIT P0, [R0+URZ], R3 ;  /* 0x00000003000075a7 */ /* 0x0022e400080011ff */
[----:B---3--:R-:W-:Y:S05]  /*9de0*/  @!P0 NANOSLEEP.SYNCS 0x989680 ;  /* 0x009896800000895d */ /* 0x008fea0003900000 */
[----:B------:R-:W3:Y:S02]  /*9df0*/  @!P0 SYNCS.PHASECHK.TRANS64 P0, [R0+URZ], R3 ;  /* 0x00000003000085a7 */ /* 0x000ee400080010ff */
[----:B---3--:R-:W-:Y:S05]  /*9e00*/  @!P0 BRA `(.L_x_219) ;  /* 0xfffffffc00f08947 */ /* 0x008fea000383ffff */
[----:B------:R-:W-:Y:S05]  /*9e10*/  BRA `(.L_x_220) ;  /* 0xffffff9c00987947 */ /* 0x000fea000383ffff */
.L_x_70:
[----:B------:R-:W-:-:S07]  /*9e20*/  MOV R0, UR5 ;  /* 0x0000000500007c02 */ /* 0x000fce0008000f00 */
.L_x_221:
[----:B-1----:R1:W3:Y:S02]  /*9e30*/  SYNCS.PHASECHK.TRANS64.TRYWAIT P0, [R0+URZ], R3 ;  /* 0x00000003000075a7 */ /* 0x0022e400080011ff */
[----:B---3--:R-:W-:Y:S05]  /*9e40*/  @!P0 NANOSLEEP.SYNCS 0x989680 ;  /* 0x009896800000895d */ /* 0x008fea0003900000 */
[----:B------:R-:W3:Y:S02]  /*9e50*/  @!P0 SYNCS.PHASECHK.TRANS64 P0, [R0+URZ], R3 ;  /* 0x00000003000085a7 */ /* 0x000ee400080010ff */
[----:B---3--:R-:W-:Y:S05]  /*9e60*/  @!P0 BRA `(.L_x_221) ;  /* 0xfffffffc00f08947 */ /* 0x008fea000383ffff */
[----:B------:R-:W-:Y:S05]  /*9e70*/  BRA `(.L_x_222) ;  /* 0xffffff9c00a47947 */ /* 0x000fea000383ffff */
.L_x_71:
[----:B------:R-:W-:-:S07]  /*9e80*/  MOV R0, UR5 ;  /* 0x0000000500007c02 */ /* 0x000fce0008000f00 */
.L_x_223:
[----:B-1----:R1:W3:Y:S02]  /*9e90*/  SYNCS.PHASECHK.TRANS64.TRYWAIT P0, [R0+URZ], R3 ;  /* 0x00000003000075a7 */ /* 0x0022e400080011ff */
[----:B---3--:R-:W-:Y:S05]  /*9ea0*/  @!P0 NANOSLEEP.SYNCS 0x989680 ;  /* 0x009896800000895d */ /* 0x008fea0003900000 */
[----:B------:R-:W3:Y:S02]  /*9eb0*/  @!P0 SYNCS.PHASECHK.TRANS64 P0, [R0+URZ], R3 ;  /* 0x00000003000085a7 */ /* 0x000ee400080010ff */
[----:B---3--:R-:W-:Y:S05]  /*9ec0*/  @!P0 BRA `(.L_x_223) ;  /* 0xfffffffc00f08947 */ /* 0x008fea000383ffff */
[----:B------:R-:W-:Y:S05]  /*9ed0*/  BRA `(.L_x_224) ;  /* 0xffffff9c00b07947 */ /* 0x000fea000383ffff */
.L_x_72:
[----:B------:R-:W-:-:S07]  /*9ee0*/  MOV R0, UR5 ;  /* 0x0000000500007c02 */ /* 0x000fce0008000f00 */
.L_x_225:
[----:B-1----:R1:W3:Y:S02]  /*9ef0*/  SYNCS.PHASECHK.TRANS64.TRYWAIT P0, [R0+URZ], R3 ;  /* 0x00000003000075a7 */ /* 0x0022e400080011ff */
[----:B---3--:R-:W-:Y:S05]  /*9f00*/  @!P0 NANOSLEEP.SYNCS 0x989680 ;  /* 0x009896800000895d */ /* 0x008fea0003900000 */
[----:B------:R-:W3:Y:S02]  /*9f10*/  @!P0 SYNCS.PHASECHK.TRANS64 P0, [R0+URZ], R3 ;  /* 0x00000003000085a7 */ /* 0x000ee400080010ff */
[----:B---3--:R-:W-:Y:S05]  /*9f20*/  @!P0 BRA `(.L_x_225) ;  /* 0xfffffffc00f08947 */ /* 0x008fea000383ffff */
[----:B------:R-:W-:Y:S05]  /*9f30*/  BRA `(.L_x_226) ;  /* 0xffffff9c00bc7947 */ /* 0x000fea000383ffff */
.L_x_73:
[----:B------:R-:W-:-:S07]  /*9f40*/  MOV R0, UR5 ;  /* 0x0000000500007c02 */ /* 0x000fce0008000f00 */
.L_x_227:
[----:B-1----:R1:W3:Y:S02]  /*9f50*/  SYNCS.PHASECHK.TRANS64.TRYWAIT P0, [R0+URZ], R3 ;  /* 0x00000003000075a7 */ /* 0x0022e400080011ff */
[----:B---3--:R-:W-:Y:S05]  /*9f60*/  @!P0 NANOSLEEP.SYNCS 0x989680 ;  /* 0x009896800000895d */ /* 0x008fea0003900000 */
[----:B------:R-:W3:Y:S02]  /*9f70*/  @!P0 SYNCS.PHASECHK.TRANS64 P0, [R0+URZ], R3 ;  /* 0x00000003000085a7 */ /* 0x000ee400080010ff */
[----:B---3--:R-:W-:Y:S05]  /*9f80*/  @!P0 BRA `(.L_x_227) ;  /* 0xfffffffc00f08947 */ /* 0x008fea000383ffff */
[----:B------:R-:W-:Y:S05]  /*9f90*/  BRA `(.L_x_228) ;  /* 0xffffff9c00c87947 */ /* 0x000fea000383ffff */
.L_x_74:
[----:B------:R-:W-:-:S07]  /*9fa0*/  MOV R0, UR5 ;  /* 0x0000000500007c02 */ /* 0x000fce0008000f00 */
.L_x_229:
[----:B-1----:R1:W3:Y:S02]  /*9fb0*/  SYNCS.PHASECHK.TRANS64.TRYWAIT P0, [R0+URZ], R3 ;  /* 0x00000003000075a7 */ /* 0x0022e400080011ff */
[----:B---3--:R-:W-:Y:S05]  /*9fc0*/  @!P0 NANOSLEEP.SYNCS 0x989680 ;  /* 0x009896800000895d */ /* 0x008fea0003900000 */
[----:B------:R-:W3:Y:S02]  /*9fd0*/  @!P0 SYNCS.PHASECHK.TRANS64 P0, [R0+URZ], R3 ;  /* 0x00000003000085a7 */ /* 0x000ee400080010ff */
[----:B---3--:R-:W-:Y:S05]  /*9fe0*/  @!P0 BRA `(.L_x_229) ;  /* 0xfffffffc00f08947 */ /* 0x008fea000383ffff */
[----:B------:R-:W-:Y:S05]  /*9ff0*/  BRA `(.L_x_230) ;  /* 0xffffff9c00d47947 */ /* 0x000fea000383ffff */
.L_x_75:
[----:B------:R-:W-:-:S07]  /*a000*/  MOV R0, UR5 ;  /* 0x0000000500007c02 */ /* 0x000fce0008000f00 */
.L_x_231:
[----:B-1----:R1:W3:Y:S02]  /*a010*/  SYNCS.PHASECHK.TRANS64.TRYWAIT P0, [R0+URZ], R3 ;  /* 0x00000003000075a7 */ /* 0x0022e400080011ff */
[----:B---3--:R-:W-:Y:S05]  /*a020*/  @!P0 NANOSLEEP.SYNCS 0x989680 ;  /* 0x009896800000895d */ /* 0x008fea0003900000 */
[----:B------:R-:W3:Y:S02]  /*a030*/  @!P0 SYNCS.PHASECHK.TRANS64 P0, [R0+URZ], R3 ;  /* 0x00000003000085a7 */ /* 0x000ee400080010ff */
[----:B---3--:R-:W-:Y:S05]  /*a040*/  @!P0 BRA `(.L_x_231) ;  /* 0xfffffffc00f08947 */ /* 0x008fea000383ffff */
[----:B------:R-:W-:Y:S05]  /*a050*/  BRA `(.L_x_232) ;  /* 0xffffff9c00e07947 */ /* 0x000fea000383ffff */
.L_x_76:
[----:B------:R-:W-:-:S07]  /*a060*/  MOV R0, UR5 ;  /* 0x0000000500007c02 */ /* 0x000fce0008000f00 */
.L_x_233:
[----:B-1----:R1:W3:Y:S02]  /*a070*/  SYNCS.PHASECHK.TRANS64.TRYWAIT P0, [R0+URZ], R3 ;  /* 0x00000003000075a7 */ /* 0x0022e400080011ff */
[----:B---3--:R-:W-:Y:S05]  /*a080*/  @!P0 NANOSLEEP.SYNCS 0x989680 ;  /* 0x009896800000895d */ /* 0x008fea0003900000 */
[----:B------:R-:W3:Y:S02]  /*a090*/  @!P0 SYNCS.PHASECHK.TRANS64 P0, [R0+URZ], R3 ;  /* 0x00000003000085a7 */ /* 0x000ee400080010ff */
[----:B---3--:R-:W-:Y:S05]  /*a0a0*/  @!P0 BRA `(.L_x_233) ;  /* 0xfffffffc00f08947 */ /* 0x008fea000383ffff */
[----:B------:R-:W-:Y:S05]  /*a0b0*/  BRA `(.L_x_234) ;  /* 0xffffff9c00ec7947 */ /* 0x000fea000383ffff */
.L_x_77:
[----:B------:R-:W-:-:S07]  /*a0c0*/  MOV R0, UR5 ;  /* 0x0000000500007c02 */ /* 0x000fce0008000f00 */
.L_x_235:
[----:B-1----:R1:W3:Y:S02]  /*a0d0*/  SYNCS.PHASECHK.TRANS64.TRYWAIT P0, [R0+URZ], R3 ;  /* 0x00000003000075a7 */ /* 0x0022e400080011ff */
[----:B---3--:R-:W-:Y:S05]  /*a0e0*/  @!P0 NANOSLEEP.SYNCS 0x989680 ;  /* 0x009896800000895d */ /* 0x008fea0003900000 */
[----:B------:R-:W3:Y:S02]  /*a0f0*/  @!P0 SYNCS.PHASECHK.TRANS64 P0, [R0+URZ], R3 ;  /* 0x00000003000085a7 */ /* 0x000ee400080010ff */
[----:B---3--:R-:W-:Y:S05]  /*a100*/  @!P0 BRA `(.L_x_235) ;  /* 0xfffffffc00f08947 */ /* 0x008fea000383ffff */
[----:B------:R-:W-:Y:S05]  /*a110*/  BRA `(.L_x_236) ;  /* 0xffffff9c00f87947 */ /* 0x000fea000383ffff */
.L_x_80:
[----:B--2---:R2:W3:Y:S02]  /*a120*/  SYNCS.PHASECHK.TRANS64.TRYWAIT P0, [R0+URZ+0x2d0], R4 ;  /* 0x0002d004000075a7 */ /* 0x0044e400080011ff */
[----:B---3--:R-:W-:Y:S05]  /*a130*/  @!P0 NANOSLEEP.SYNCS 0x989680 ;  /* 0x009896800000895d */ /* 0x008fea0003900000 */
[----:B------:R-:W3:Y:S02]  /*a140*/  @!P0 SYNCS.PHASECHK.TRANS64 P0, [R0+URZ+0x2d0], R4 ;  /* 0x0002d004000085a7 */ /* 0x000ee400080010ff */
[----:B---3--:R-:W-:Y:S05]  /*a150*/  @!P0 BRA `(.L_x_80) ;  /* 0xfffffffc00f08947 */ /* 0x008fea000383ffff */
[----:B------:R-:W-:Y:S05]  /*a160*/  BRA `(.L_x_237) ;  /* 0xffffffa0005c7947 */ /* 0x000fea000383ffff */
.L_x_81:
[----:B------:R-:W-:-:S07]  /*a170*/  MOV R0, UR4 ;  /* 0x0000000400007c02 */ /* 0x000fce0008000f00 */
.L_x_238:
[----:B--2---:R2:W3:Y:S02]  /*a180*/  SYNCS.PHASECHK.TRANS64.TRYWAIT P0, [R0+URZ+0x280], R5 ;  /* 0x00028005000075a7 */ /* 0x0044e400080011ff */
[----:B---3--:R-:W-:Y:S05]  /*a190*/  @!P0 NANOSLEEP.SYNCS 0x989680 ;  /* 0x009896800000895d */ /* 0x008fea0003900000 */
[----:B------:R-:W3:Y:S02]  /*a1a0*/  @!P0 SYNCS.PHASECHK.TRANS64 P0, [R0+URZ+0x280], R5 ;  /* 0x00028005000085a7 */ /* 0x000ee400080010ff */
[----:B---3--:R-:W-:Y:S05]  /*a1b0*/  @!P0 BRA `(.L_x_238) ;  /* 0xfffffffc00f08947 */ /* 0x008fea000383ffff */
[----:B------:R-:W-:Y:S05]  /*a1c0*/  BRA `(.L_x_239) ;  /* 0xffffffa0006c7947 */ /* 0x000fea000383ffff */
.L_x_82:
[----:B--2---:R2:W3:Y:S02]  /*a1d0*/  SYNCS.PHASECHK.TRANS64.TRYWAIT P1, [R0+URZ+0x270], R4 ;  /* 0x00027004000075a7 */ /* 0x0044e400080211ff */
[----:B---3--:R-:W-:Y:S05]  /*a1e0*/  @!P1 NANOSLEEP.SYNCS 0x989680 ;  /* 0x009896800000995d */ /* 0x008fea0003900000 */
[----:B------:R-:W3:Y:S02]  /*a1f0*/  @!P1 SYNCS.PHASECHK.TRANS64 P1, [R0+URZ+0x270], R4 ;  /* 0x00027004000095a7 */ /* 0x000ee400080210ff */
[----:B---3--:R-:W-:Y:S05]  /*a200*/  @!P1 BRA `(.L_x_82) ;  /* 0xfffffffc00f09947 */ /* 0x008fea000383ffff */
[----:B------:R-:W-:Y:S05]  /*a210*/  BRA `(.L_x_240) ;  /* 0xffffffa0009c7947 */ /* 0x000fea000383ffff */
.L_x_85:
[----:B------:R-:W-:-:S07]  /*a220*/  MOV R0, UR4 ;  /* 0x0000000400007c02 */ /* 0x000fce0008000f00 */
.L_x_241:
[----:B--2---:R2:W3:Y:S02]  /*a230*/  SYNCS.PHASECHK.TRANS64.TRYWAIT P0, [R0+URZ+0x280], R2 ;  /* 0x00028002000075a7 */ /* 0x0044e400080011ff */
[----:B---3--:R-:W-:Y:S05]  /*a240*/  @!P0 NANOSLEEP.SYNCS 0x989680 ;  /* 0x009896800000895d */ /* 0x008fea0003900000 */
[----:B------:R-:W3:Y:S02]  /*a250*/  @!P0 SYNCS.PHASECHK.TRANS64 P0, [R0+URZ+0x280], R2 ;  /* 0x00028002000085a7 */ /* 0x000ee400080010ff */
[----:B---3--:R-:W-:Y:S05]  /*a260*/  @!P0 BRA `(.L_x_241) ;  /* 0xfffffffc00f08947 */ /* 0x008fea000383ffff */
[----:B------:R-:W-:Y:S05]  /*a270*/  BRA `(.L_x_84) ;  /* 0xffffffa000f07947 */ /* 0x000fea000383ffff */
.L_x_94:
[----:B--2---:R-:W-:-:S04]  /*a280*/  MOV R5, UR5 ;  /* 0x0000000500057c02 */ /* 0x004fc80008000f00 */
[----:B------:R2:W3:Y:S03]  /*a290*/  SYNCS.PHASECHK.TRANS64.TRYWAIT P0, [R5+URZ+0x8], R6 ;  /* 0x00000806050075a7 */ /* 0x0004e600080011ff */
[----:B---3--:R-:W-:Y:S05]  /*a2a0*/  @!P0 NANOSLEEP.SYNCS 0x989680 ;  /* 0x009896800000895d */ /* 0x008fea0003900000 */
[----:B------:R-:W3:Y:S02]  /*a2b0*/  @!P0 SYNCS.PHASECHK.TRANS64 P0, [R5+URZ+0x8], R6 ;  /* 0x00000806050085a7 */ /* 0x000ee400080010ff */
[----:B---3--:R-:W-:Y:S05]  /*a2c0*/  @!P0 BRA `(.L_x_94) ;  /* 0xfffffffc00ec8947 */ /* 0x008fea000383ffff */
[----:B------:R-:W-:Y:S05]  /*a2d0*/  BRA `(.L_x_93) ;  /* 0xffffffa400a87947 */ /* 0x000fea000383ffff */
.L_x_96:
[----:B------:R-:W-:Y:S01]  /*a2e0*/  BSSY B0, `(.L_x_242) ;  /* 0x0000006000007945 */ /* 0x000fe20003800000 */
[----:B------:R-:W-:-:S07]  /*a2f0*/  MOV R15, 0xffffffff ;  /* 0xffffffff000f7802 */ /* 0x000fce0000000f00 */
[----:B-12--5:R-:W-:Y:S05]  /*a300*/  WARPSYNC.COLLECTIVE R15, `(.L_x_243) ;  /* 0x000000000f0c7348 */ /* 0x026fea0003c00000 */
[----:B------:R-:W-:Y:S02]  /*a310*/  ELECT P6, UR79, PT ;  /* 0x00000000004f782f */ /* 0x000fe400038c0000 */
[----:B------:R-:W-:Y:S01]  /*a320*/  MOV R14, UR79 ;  /* 0x0000004f000e7c02 */ /* 0x000fe20008000f00 */
[----:B-12--5:R-:W-:Y:S10]  /*a330*/  ENDCOLLECTIVE ;  /* 0x000000000000791b */ /* 0x026ff40003800000 */
.L_x_243:
[----:B------:R-:W-:Y:S05]  /*a340*/  BSYNC B0 ;  /* 0x0000000000007941 */ /* 0x000fea0003800000 */
.L_x_242:
[----:B------:R-:W-:Y:S05]  /*a350*/  BRA `(.L_x_244) ;  /* 0xffffffa400d87947 */ /* 0x000fea000383ffff */
.L_x_98:
[----:B--2---:R-:W-:-:S04]  /*a360*/  MOV R3, UR5 ;  /* 0x0000000500037c02 */ /* 0x004fc80008000f00 */
[----:B------:R2:W3:Y:S03]  /*a370*/  SYNCS.PHASECHK.TRANS64.TRYWAIT P0, [R3+URZ+0x8], R4 ;  /* 0x00000804030075a7 */ /* 0x0004e600080011ff */
[----:B---3--:R-:W-:Y:S05]  /*a380*/  @!P0 NANOSLEEP.SYNCS 0x989680 ;  /* 0x009896800000895d */ /* 0x008fea0003900000 */
[----:B------:R-:W3:Y:S02]  /*a390*/  @!P0 SYNCS.PHASECHK.TRANS64 P0, [R3+URZ+0x8], R4 ;  /* 0x00000804030085a7 */ /* 0x000ee400080010ff */
[----:B---3--:R-:W-:Y:S05]  /*a3a0*/  @!P0 BRA `(.L_x_98) ;  /* 0xfffffffc00ec8947 */ /* 0x008fea000383ffff */
[----:B------:R-:W-:Y:S05]  /*a3b0*/  BRA `(.L_x_97) ;  /* 0xffffffa400dc7947 */ /* 0x000fea000383ffff */
.L_x_99:
[----:B-1----:R1:W2:Y:S02]  /*a3c0*/  SYNCS.PHASECHK.TRANS64.TRYWAIT P0, [R0+URZ+0x270], R4 ;  /* 0x00027004000075a7 */ /* 0x0022a400080011ff */
[----:B--2---:R-:W-:Y:S05]  /*a3d0*/  @!P0 NANOSLEEP.SYNCS 0x989680 ;  /* 0x009896800000895d */ /* 0x004fea0003900000 */
[----:B------:R-:W2:Y:S02]  /*a3e0*/  @!P0 SYNCS.PHASECHK.TRANS64 P0, [R0+URZ+0x270], R4 ;  /* 0x00027004000085a7 */ /* 0x000ea400080010ff */
[----:B--2---:R-:W-:Y:S05]  /*a3f0*/  @!P0 BRA `(.L_x_99) ;  /* 0xfffffffc00f08947 */ /* 0x004fea000383ffff */
[----:B------:R-:W-:Y:S05]  /*a400*/  BRA `(.L_x_245) ;  /* 0xffffffa800b87947 */ /* 0x000fea000383ffff */
.L_x_101:
[----:B------:R-:W-:-:S07]  /*a410*/  MOV R0, UR23 ;  /* 0x0000001700007c02 */ /* 0x000fce0008000f00 */
.L_x_246:
[----:B-1----:R1:W2:Y:S02]  /*a420*/  SYNCS.PHASECHK.TRANS64.TRYWAIT P0, [R0+URZ+0x2b0], R4 ;  /* 0x0002b004000075a7 */ /* 0x0022a400080011ff */
[----:B--2---:R-:W-:Y:S05]  /*a430*/  @!P0 NANOSLEEP.SYNCS 0x989680 ;  /* 0x009896800000895d */ /* 0x004fea0003900000 */
[----:B------:R-:W2:Y:S02]  /*a440*/  @!P0 SYNCS.PHASECHK.TRANS64 P0, [R0+URZ+0x2b0], R4 ;  /* 0x0002b004000085a7 */ /* 0x000ea400080010ff */
[----:B--2---:R-:W-:Y:S05]  /*a450*/  @!P0 BRA `(.L_x_246) ;  /* 0xfffffffc00f08947 */ /* 0x004fea000383ffff */
[----:B------:R-:W-:Y:S05]  /*a460*/  BRA `(.L_x_247) ;  /* 0xffffffac00047947 */ /* 0x000fea000383ffff */
.L_x_104:
[----:B------:R-:W-:Y:S07]  /*a470*/  MOV R0, UR5 ;  /* 0x0000000500007c02 */ /* 0x000fee0008000f00 */
.L_x_248:
[----:B-1----:R1:W2:Y:S02]  /*a480*/  SYNCS.PHASECHK.TRANS64.TRYWAIT P0, [R0+URZ], R4 ;  /* 0x00000004000075a7 */ /* 0x0022a400080011ff */
[----:B--2---:R-:W-:Y:S05]  /*a490*/  @!P0 NANOSLEEP.SYNCS 0x989680 ;  /* 0x009896800000895d */ /* 0x004fea0003900000 */
[----:B------:R-:W2:Y:S02]  /*a4a0*/  @!P0 SYNCS.PHASECHK.TRANS64 P0, [R0+URZ], R4 ;  /* 0x00000004000085a7 */ /* 0x000ea400080010ff */
[----:B--2---:R-:W-:Y:S05]  /*a4b0*/  @!P0 BRA `(.L_x_248) ;  /* 0xfffffffc00f08947 */ /* 0x004fea000383ffff */
[----:B------:R-:W-:Y:S05]  /*a4c0*/  BRA `(.L_x_103) ;  /* 0xffffffac00187947 */ /* 0x000fea000383ffff */
.L_x_108:
[----:B-1----:R-:W-:-:S07]  /*a4d0*/  MOV R0, UR4 ;  /* 0x0000000400007c02 */ /* 0x002fce0008000f00 */
.L_x_249:
[----:B-1----:R1:W2:Y:S02]  /*a4e0*/  SYNCS.PHASECHK.TRANS64.TRYWAIT P0, [R0+URZ], R2 ;  /* 0x00000002000075a7 */ /* 0x0022a400080011ff */
[----:B--2---:R-:W-:Y:S05]  /*a4f0*/  @!P0 NANOSLEEP.SYNCS 0x989680 ;  /* 0x009896800000895d */ /* 0x004fea0003900000 */
[----:B------:R-:W2:Y:S02]  /*a500*/  @!P0 SYNCS.PHASECHK.TRANS64 P0, [R0+URZ], R2 ;  /* 0x00000002000085a7 */ /* 0x000ea400080010ff */
[----:B--2---:R-:W-:Y:S05]  /*a510*/  @!P0 BRA `(.L_x_249) ;  /* 0xfffffffc00f08947 */ /* 0x004fea000383ffff */
[----:B------:R-:W-:Y:S05]  /*a520*/  BRA `(.L_x_250) ;  /* 0xffffffac00e47947 */ /* 0x000fea000383ffff */
.L_x_109:
[----:B------:R-:W-:-:S07]  /*a530*/  MOV R0, UR5 ;  /* 0x0000000500007c02 */ /* 0x000fce0008000f00 */
.L_x_251:
[----:B-1----:R1:W2:Y:S02]  /*a540*/  SYNCS.PHASECHK.TRANS64.TRYWAIT P0, [R0+URZ], R3 ;  /* 0x00000003000075a7 */ /* 0x0022a400080011ff */
[----:B--2---:R-:W-:Y:S05]  /*a550*/  @!P0 NANOSLEEP.SYNCS 0x989680 ;  /* 0x009896800000895d */ /* 0x004fea0003900000 */
[----:B------:R-:W2:Y:S02]  /*a560*/  @!P0 SYNCS.PHASECHK.TRANS64 P0, [R0+URZ], R3 ;  /* 0x00000003000085a7 */ /* 0x000ea400080010ff */
[----:B--2---:R-:W-:Y:S05]  /*a570*/  @!P0 BRA `(.L_x_251) ;  /* 0xfffffffc00f08947 */ /* 0x004fea000383ffff */
[----:B------:R-:W-:Y:S05]  /*a580*/  BRA `(.L_x_252) ;  /* 0xffffffac00f07947 */ /* 0x000fea000383ffff */
.L_x_110:
[----:B------:R-:W-:-:S07]  /*a590*/  MOV R0, UR5 ;  /* 0x0000000500007c02 */ /* 0x000fce0008000f00 */
.L_x_253:
[----:B-1----:R1:W2:Y:S02]  /*a5a0*/  SYNCS.PHASECHK.TRANS64.TRYWAIT P0, [R0+URZ], R3 ;  /* 0x00000003000075a7 */ /* 0x0022a400080011ff */
[----:B--2---:R-:W-:Y:S05]  /*a5b0*/  @!P0 NANOSLEEP.SYNCS 0x989680 ;  /* 0x009896800000895d */ /* 0x004fea0003900000 */
[----:B------:R-:W2:Y:S02]  /*a5c0*/  @!P0 SYNCS.PHASECHK.TRANS64 P0, [R0+URZ], R3 ;  /* 0x00000003000085a7 */ /* 0x000ea400080010ff */
[----:B--2---:R-:W-:Y:S05]  /*a5d0*/  @!P0 BRA `(.L_x_253) ;  /* 0xfffffffc00f08947 */ /* 0x004fea000383ffff */
[----:B------:R-:W-:Y:S05]  /*a5e0*/  BRA `(.L_x_254) ;  /* 0xffffffac00fc7947 */ /* 0x000fea000383ffff */
.L_x_113:
[----:B------:R-:W-:-:S07]  /*a5f0*/  MOV R0, UR17 ;  /* 0x0000001100007c02 */ /* 0x000fce0008000f00 */
.L_x_255:
[----:B-1----:R1:W2:Y:S02]  /*a600*/  SYNCS.PHASECHK.TRANS64.TRYWAIT P1, [R0+URZ+0x2f0], R2 ;  /* 0x0002f002000075a7 */ /* 0x0022a400080211ff */
[----:B--2---:R-:W-:Y:S05]  /*a610*/  @!P1 NANOSLEEP.SYNCS 0x989680 ;  /* 0x009896800000995d */ /* 0x004fea0003900000 */
[----:B------:R-:W2:Y:S02]  /*a620*/  @!P1 SYNCS.PHASECHK.TRANS64 P1, [R0+URZ+0x2f0], R2 ;  /* 0x0002f002000095a7 */ /* 0x000ea400080210ff */
[----:B--2---:R-:W-:Y:S05]  /*a630*/  @!P1 BRA `(.L_x_255) ;  /* 0xfffffffc00f09947 */ /* 0x004fea000383ffff */
[----:B------:R-:W-:Y:S05]  /*a640*/  BRA `(.L_x_256) ;  /* 0xffffffb000487947 */ /* 0x000fea000383ffff */
.L_x_118:
[----:B--2---:R2:W3:Y:S02]  /*a650*/  SYNCS.PHASECHK.TRANS64.TRYWAIT P0, [R8+URZ+0x270], R0 ;  /* 0x00027000080075a7 */ /* 0x0044e400080011ff */
[----:B---3--:R-:W-:Y:S05]  /*a660*/  @!P0 NANOSLEEP.SYNCS 0x989680 ;  /* 0x009896800000895d */ /* 0x008fea0003900000 */
[----:B------:R-:W3:Y:S02]  /*a670*/  @!P0 SYNCS.PHASECHK.TRANS64 P0, [R8+URZ+0x270], R0 ;  /* 0x00027000080085a7 */ /* 0x000ee400080010ff */
[----:B---3--:R-:W-:Y:S05]  /*a680*/  @!P0 BRA `(.L_x_118) ;  /* 0xfffffffc00f08947 */ /* 0x008fea000383ffff */
[----:B------:R-:W-:Y:S05]  /*a690*/  BRA `(.L_x_257) ;  /* 0xffffffb400747947 */ /* 0x000fea000383ffff */
.L_x_121:
[----:B--2---:R-:W-:Y:S07]  /*a6a0*/  MOV R0, UR29 ;  /* 0x0000001d00007c02 */ /* 0x004fee0008000f00 */
.L_x_258:
[----:B--2---:R2:W3:Y:S02]  /*a6b0*/  SYNCS.PHASECHK.TRANS64.TRYWAIT P1, [R0+URZ+0x268], R2 ;  /* 0x00026802000075a7 */ /* 0x0044e400080211ff */
[----:B---3--:R-:W-:Y:S05]  /*a6c0*/  @!P1 NANOSLEEP.SYNCS 0x989680 ;  /* 0x009896800000995d */ /* 0x008fea0003900000 */
[----:B------:R-:W3:Y:S02]  /*a6d0*/  @!P1 SYNCS.PHASECHK.TRANS64 P1, [R0+URZ+0x268], R2 ;  /* 0x00026802000095a7 */ /* 0x000ee400080210ff */
[----:B---3--:R-:W-:Y:S05]  /*a6e0*/  @!P1 BRA `(.L_x_258) ;  /* 0xfffffffc00f09947 */ /* 0x008fea000383ffff */
[----:B------:R-:W-:Y:S05]  /*a6f0*/  BRA `(.L_x_120) ;  /* 0xffffffb800ec7947 */ /* 0x000fea000383ffff */
.L_x_124:
[----:B------:R-:W-:Y:S07]  /*a700*/  MOV R0, UR4 ;  /* 0x0000000400007c02 */ /* 0x000fee0008000f00 */
.L_x_259:
[----:B--2---:R2:W3:Y:S02]  /*a710*/  SYNCS.PHASECHK.TRANS64.TRYWAIT P0, [R0+URZ+0x248], R2 ;  /* 0x00024802000075a7 */ /* 0x0044e400080011ff */
[----:B---3--:R-:W-:Y:S05]  /*a720*/  @!P0 NANOSLEEP.SYNCS 0x989680 ;  /* 0x009896800000895d */ /* 0x008fea0003900000 */
[----:B------:R-:W3:Y:S02]  /*a730*/  @!P0 SYNCS.PHASECHK.TRANS64 P0, [R0+URZ+0x248], R2 ;  /* 0x00024802000085a7 */ /* 0x000ee400080010ff */
[----:B---3--:R-:W-:Y:S05]  /*a740*/  @!P0 BRA `(.L_x_259) ;  /* 0xfffffffc00f08947 */ /* 0x008fea000383ffff */
[----:B------:R-:W-:Y:S05]  /*a750*/  BRA `(.L_x_260) ;  /* 0xffffffbc00487947 */ /* 0x000fea000383ffff */
.L_x_125:
[----:B------:R-:W-:Y:S07]  /*a760*/  MOV R2, UR5 ;  /* 0x0000000500027c02 */ /* 0x000fee0008000f00 */
.L_x_261:
[----:B--2---:R2:W3:Y:S02]  /*a770*/  SYNCS.PHASECHK.TRANS64.TRYWAIT P0, [R2+URZ+0x248], R0 ;  /* 0x00024800020075a7 */ /* 0x0044e400080011ff */
[----:B---3--:R-:W-:Y:S05]  /*a780*/  @!P0 NANOSLEEP.SYNCS 0x989680 ;  /* 0x009896800000895d */ /* 0x008fea0003900000 */
[----:B------:R-:W3:Y:S02]  /*a790*/  @!P0 SYNCS.PHASECHK.TRANS64 P0, [R2+URZ+0x248], R0 ;  /* 0x00024800020085a7 */ /* 0x000ee400080010ff */
[----:B---3--:R-:W-:Y:S05]  /*a7a0*/  @!P0 BRA `(.L_x_261) ;  /* 0xfffffffc00f08947 */ /* 0x008fea000383ffff */
[----:B------:R-:W-:Y:S05]  /*a7b0*/  BRA `(.L_x_262) ;  /* 0xffffffbc00d07947 */ /* 0x000fea000383ffff */
.L_x_127:
[----:B------:R-:W-:-:S07]  /*a7c0*/  MOV R0, UR4 ;  /* 0x0000000400007c02 */ /* 0x000fce0008000f00 */
.L_x_263:
[----:B--2---:R2:W4:Y:S02]  /*a7d0*/  SYNCS.PHASECHK.TRANS64.TRYWAIT P0, [R0+URZ], R2 ;  /* 0x00000002000075a7 */ /* 0x00452400080011ff */
[----:B----4-:R-:W-:Y:S05]  /*a7e0*/  @!P0 NANOSLEEP.SYNCS 0x989680 ;  /* 0x009896800000895d */ /* 0x010fea0003900000 */
[----:B------:R-:W4:Y:S02]  /*a7f0*/  @!P0 SYNCS.PHASECHK.TRANS64 P0, [R0+URZ], R2 ;  /* 0x00000002000085a7 */ /* 0x000f2400080010ff */
[----:B----4-:R-:W-:Y:S05]  /*a800*/  @!P0 BRA `(.L_x_263) ;  /* 0xfffffffc00f08947 */ /* 0x010fea000383ffff */
[----:B------:R-:W-:Y:S05]  /*a810*/  BRA `(.L_x_264) ;  /* 0xffffffc000887947 */ /* 0x000fea000383ffff */
.L_x_128:
[----:B------:R-:W-:-:S07]  /*a820*/  MOV R0, UR5 ;  /* 0x0000000500007c02 */ /* 0x000fce0008000f00 */
.L_x_265:
[----:B--2---:R2:W4:Y:S02]  /*a830*/  SYNCS.PHASECHK.TRANS64.TRYWAIT P0, [R0+URZ], R2 ;  /* 0x00000002000075a7 */ /* 0x00452400080011ff */
[----:B----4-:R-:W-:Y:S05]  /*a840*/  @!P0 NANOSLEEP.SYNCS 0x989680 ;  /* 0x009896800000895d */ /* 0x010fea0003900000 */
[----:B------:R-:W4:Y:S02]  /*a850*/  @!P0 SYNCS.PHASECHK.TRANS64 P0, [R0+URZ], R2 ;  /* 0x00000002000085a7 */ /* 0x000f2400080010ff */
[----:B----4-:R-:W-:Y:S05]  /*a860*/  @!P0 BRA `(.L_x_265) ;  /* 0xfffffffc00f08947 */ /* 0x010fea000383ffff */
[----:B------:R-:W-:Y:S05]  /*a870*/  BRA `(.L_x_266) ;  /* 0xffffffc000947947 */ /* 0x000fea000383ffff */
.L_x_130:
[----:B-1----:R1:W2:Y:S02]  /*a880*/  SYNCS.PHASECHK.TRANS64.TRYWAIT P0, [R3+URZ+0x270], R0 ;  /* 0x00027000030075a7 */ /* 0x0022a400080011ff */
[----:B--2---:R-:W-:Y:S05]  /*a890*/  @!P0 NANOSLEEP.SYNCS 0x989680 ;  /* 0x009896800000895d */ /* 0x004fea0003900000 */
[----:B------:R-:W2:Y:S02]  /*a8a0*/  @!P0 SYNCS.PHASECHK.TRANS64 P0, [R3+URZ+0x270], R0 ;  /* 0x00027000030085a7 */ /* 0x000ea400080010ff */
[----:B--2---:R-:W-:Y:S05]  /*a8b0*/  @!P0 BRA `(.L_x_130) ;  /* 0xfffffffc00f08947 */ /* 0x004fea000383ffff */
[----:B------:R-:W-:Y:S05]  /*a8c0*/  BRA `(.L_x_267) ;  /* 0xffffffc4007c7947 */ /* 0x000fea000383ffff */
.L_x_140:
[----:B-1----:R1:W2:Y:S02]  /*a8d0*/  SYNCS.PHASECHK.TRANS64.TRYWAIT P1, [R0+URZ+0x230], R3 ;  /* 0x00023003000075a7 */ /* 0x0022a400080211ff */
[----:B--2---:R-:W-:Y:S05]  /*a8e0*/  @!P1 NANOSLEEP.SYNCS 0x989680 ;  /* 0x009896800000995d */ /* 0x004fea0003900000 */
[----:B------:R-:W2:Y:S02]  /*a8f0*/  @!P1 SYNCS.PHASECHK.TRANS64 P1, [R0+URZ+0x230], R3 ;  /* 0x00023003000095a7 */ /* 0x000ea400080210ff */
[----:B--2---:R-:W-:Y:S05]  /*a900*/  @!P1 BRA `(.L_x_140) ;  /* 0xfffffffc00f09947 */ /* 0x004fea000383ffff */
[----:B------:R-:W-:Y:S05]  /*a910*/  BRA `(.L_x_139) ;  /* 0xffffffd000fc7947 */ /* 0x000fea000383ffff */
.L_x_142:
[----:B-1----:R1:W4:Y:S02]  /*a920*/  SYNCS.PHASECHK.TRANS64.TRYWAIT P0, [R53+URZ+0x290], R2 ;  /* 0x00029002350075a7 */ /* 0x00232400080011ff */
[----:B----4-:R-:W-:Y:S05]  /*a930*/  @!P0 NANOSLEEP.SYNCS 0x989680 ;  /* 0x009896800000895d */ /* 0x010fea0003900000 */
[----:B------:R-:W4:Y:S02]  /*a940*/  @!P0 SYNCS.PHASECHK.TRANS64 P0, [R53+URZ+0x290], R2 ;  /* 0x00029002350085a7 */ /* 0x000f2400080010ff */
[----:B----4-:R-:W-:Y:S05]  /*a950*/  @!P0 BRA `(.L_x_142) ;  /* 0xfffffffc00f08947 */ /* 0x010fea000383ffff */
[----:B------:R-:W-:Y:S05]  /*a960*/  BRA `(.L_x_141) ;  /* 0xffffffd4002c7947 */ /* 0x000fea000383ffff */
.L_x_153:
[----:B-1----:R1:W2:Y:S02]  /*a970*/  SYNCS.PHASECHK.TRANS64.TRYWAIT P0, [R3+URZ+0x230], R66 ;  /* 0x00023042030075a7 */ /* 0x0022a400080011ff */
[----:B--2---:R-:W-:Y:S05]  /*a980*/  @!P0 NANOSLEEP.SYNCS 0x989680 ;  /* 0x009896800000895d */ /* 0x004fea0003900000 */
[----:B------:R-:W2:Y:S02]  /*a990*/  @!P0 SYNCS.PHASECHK.TRANS64 P0, [R3+URZ+0x230], R66 ;  /* 0x00023042030085a7 */ /* 0x000ea400080010ff */
[----:B--2---:R-:W-:Y:S05]  /*a9a0*/  @!P0 BRA `(.L_x_153) ;  /* 0xfffffffc00f08947 */ /* 0x004fea000383ffff */
[----:B------:R-:W-:Y:S05]  /*a9b0*/  BRA `(.L_x_152) ;  /* 0xffffffdc00547947 */ /* 0x000fea000383ffff */
        .weak           $__internal_0_$__cuda_sm10x_tcgen05_guardrail_trap_col_being_dealloced_not_returned_by_alloc
        .type           $__internal_0_$__cuda_sm10x_tcgen05_guardrail_trap_col_being_dealloced_not_returned_by_alloc,@function
        .size           $__internal_0_$__cuda_sm10x_tcgen05_guardrail_trap_col_being_dealloced_not_returned_by_alloc,($__internal_1_$__cuda_sm10x_tcgen05_guardrail_trap_phase_invalid_during_alloc - $__internal_0_$__cuda_sm10x_tcgen05_guardrail_trap_col_being_dealloced_not_returned_by_alloc)
$__internal_0_$__cuda_sm10x_tcgen05_guardrail_trap_col_being_dealloced_not_returned_by_alloc:
[----:B------:R-:W-:Y:S05]  /*a9c0*/  BPT.TRAP 0x1 ;  /* 0x000000040000795c */ /* 0x000fea0000300000 */
[----:B------:R-:W-:-:S04]  /*a9d0*/  HFMA2 R3, -RZ, RZ, 0, 0 ;  /* 0x00000000ff037431 */ /* 0x000fc800000001ff */
[----:B------:R-:W-:Y:S05]  /*a9e0*/  RET.REL.NODEC R2 `(_ZN7cutlass13device_kernelINS_4gemm6kernel13GemmUniversalIN4cute5tupleIJiiiiEEENS1_10collective13CollectiveMmaINS1_35MainloopSm100TmaUmmaWarpSpecializedILi35ELi2ELi4ENS5_IJNS4_1CILi8EEENSA_ILi1EEESC_EEEEENS5_IJNSA_ILi128EEENSA_ILi64EEENSA_ILi32EEEEEENS_10bfloat16_tENS5_IJlSC_lEEESJ_SK_NS4_8TiledMMAINS4_8MMA_AtomIJNS4_26SM100_MMA_F16BF16_2x1SM_SSISJ_SJ_fLi128ELi64ELNS4_4UMMA5MajorE0ELSP_0ELNSO_7ScaleInE0ELSQ_0EEEEEENS4_6LayoutINS5_IJSC_SC_SC_EEENS5_IJNSA_ILi0EEESV_SV_EEEEENS5_IJNS4_10UnderscoreESY_SY_EEEEENS4_18SM100_TMA_2SM_LOADENS4_14ComposedLayoutINS4_7SwizzleILi2ELi4ELi3EEENS4_18smem_ptr_flag_bitsILi16EEENST_INS5_IJSB_SH_EEENS5_IJSH_SC_EEEEEEEvNS4_8identityENS4_28SM100_TMA_2SM_LOAD_MULTICASTES1A_vS1B_EENS_8epilogue10collective18CollectiveEpilogueINS1E_23Sm100TmaWarpSpecializedILi3ELi2ELi16ELb1ELb0EEEJNS5_IJSG_SG_SH_EEENS5_IJNST_ISG_SC_EENST_INS5_IJNSA_ILi16EEENSA_ILi2EEEEEENS5_IJSC_SH_EEEEEEEESJ_SK_SJ_SK_NS1E_6fusion15FusionCallbacksIS1I_NS1R_17LinearCombinationISJ_fSJ_fLNS_15FloatRoundStyleE2EEES1J_S1Q_JEEENS4_5SM1004TMEM4LOAD26SM100_TMEM_LOAD_32dp32b16xENS4_13SM90_TMA_LOADENS12_INS13_ILi1ELi4ELi3EEES16_NST_INS5_IJSB_S1L_EEENS5_IJS1L_SC_EEEEEEENS4_39AutoVectorizingCopyWithAssumedAlignmentILi128EEENS4_14SM90_TMA_STOREES26_S28_S28_EEEvvEEEEvNT_6ParamsE) ;  /* 0xffffff5402847950 */ /* 0x000fea0003c3ffff */
        .weak           $__internal_1_$__cuda_sm10x_tcgen05_guardrail_trap_phase_invalid_during_alloc
        .type           $__internal_1_$__cuda_sm10x_tcgen05_guardrail_trap_phase_invalid_during_alloc,@function
        .size           $__internal_1_$__cuda_sm10x_tcgen05_guardrail_trap_phase_invalid_during_alloc,($__internal_2_$__cuda_sm10x_tcgen05_guardrail_trap_unallocated_columns_being_dealloced - $__internal_1_$__cuda_sm10x_tcgen05_guardrail_trap_phase_invalid_during_alloc)
$__internal_1_$__cuda_sm10x_tcgen05_guardrail_trap_phase_invalid_during_alloc:
[----:B------:R-:W-:Y:S05]  /*a9f0*/  BPT.TRAP 0x1 ;  /* 0x000000040000795c */ /* 0x000fea0000300000 */
[----:B------:R-:W-:-:S04]  /*aa00*/  MOV R5, 0x0 ;  /* 0x0000000000057802 */ /* 0x000fc80000000f00 */
[----:B------:R-:W-:Y:S05]  /*aa10*/  RET.REL.NODEC R4 `(_ZN7cutlass13device_kernelINS_4gemm6kernel13GemmUniversalIN4cute5tupleIJiiiiEEENS1_10collective13CollectiveMmaINS1_35MainloopSm100TmaUmmaWarpSpecializedILi35ELi2ELi4ENS5_IJNS4_1CILi8EEENSA_ILi1EEESC_EEEEENS5_IJNSA_ILi128EEENSA_ILi64EEENSA_ILi32EEEEEENS_10bfloat16_tENS5_IJlSC_lEEESJ_SK_NS4_8TiledMMAINS4_8MMA_AtomIJNS4_26SM100_MMA_F16BF16_2x1SM_SSISJ_SJ_fLi128ELi64ELNS4_4UMMA5MajorE0ELSP_0ELNSO_7ScaleInE0ELSQ_0EEEEEENS4_6LayoutINS5_IJSC_SC_SC_EEENS5_IJNSA_ILi0EEESV_SV_EEEEENS5_IJNS4_10UnderscoreESY_SY_EEEEENS4_18SM100_TMA_2SM_LOADENS4_14ComposedLayoutINS4_7SwizzleILi2ELi4ELi3EEENS4_18smem_ptr_flag_bitsILi16EEENST_INS5_IJSB_SH_EEENS5_IJSH_SC_EEEEEEEvNS4_8identityENS4_28SM100_TMA_2SM_LOAD_MULTICASTES1A_vS1B_EENS_8epilogue10collective18CollectiveEpilogueINS1E_23Sm100TmaWarpSpecializedILi3ELi2ELi16ELb1ELb0EEEJNS5_IJSG_SG_SH_EEENS5_IJNST_ISG_SC_EENST_INS5_IJNSA_ILi16EEENSA_ILi2EEEEEENS5_IJSC_SH_EEEEEEEESJ_SK_SJ_SK_NS1E_6fusion15FusionCallbacksIS1I_NS1R_17LinearCombinationISJ_fSJ_fLNS_15FloatRoundStyleE2EEES1J_S1Q_JEEENS4_5SM1004TMEM4LOAD26SM100_TMEM_LOAD_32dp32b16xENS4_13SM90_TMA_LOADENS12_INS13_ILi1ELi4ELi3EEES16_NST_INS5_IJSB_S1L_EEENS5_IJS1L_SC_EEEEEEENS4_39AutoVectorizingCopyWithAssumedAlignmentILi128EEENS4_14SM90_TMA_STOREES26_S28_S28_EEEvvEEEEvNT_6ParamsE) ;  /* 0xffffff5404787950 */ /* 0x000fea0003c3ffff */
        .weak           $__internal_2_$__cuda_sm10x_tcgen05_guardrail_trap_unallocated_columns_being_dealloced
        .type           $__internal_2_$__cuda_sm10x_tcgen05_guardrail_trap_unallocated_columns_being_dealloced,@function
        .size           $__internal_2_$__cuda_sm10x_tcgen05_guardrail_trap_unallocated_columns_being_dealloced,(.L_x_269 - $__internal_2_$__cuda_sm10x_tcgen05_guardrail_trap_unallocated_columns_being_dealloced)
$__internal_2_$__cuda_sm10x_tcgen05_guardrail_trap_unallocated_columns_being_dealloced:
[----:B------:R-:W-:Y:S05]  /*aa20*/  BPT.TRAP 0x1 ;  /* 0x000000040000795c */ /* 0x000fea0000300000 */
[----:B------:R-:W-:-:S04]  /*aa30*/  HFMA2 R3, -RZ, RZ, 0, 0 ;  /* 0x00000000ff037431 */ /* 0x000fc800000001ff */
[----:B------:R-:W-:Y:S05]  /*aa40*/  RET.REL.NODEC R2 `(_ZN7cutlass13device_kernelINS_4gemm6kernel13GemmUniversalIN4cute5tupleIJiiiiEEENS1_10collective13CollectiveMmaINS1_35MainloopSm100TmaUmmaWarpSpecializedILi35ELi2ELi4ENS5_IJNS4_1CILi8EEENSA_ILi1EEESC_EEEEENS5_IJNSA_ILi128EEENSA_ILi64EEENSA_ILi32EEEEEENS_10bfloat16_tENS5_IJlSC_lEEESJ_SK_NS4_8TiledMMAINS4_8MMA_AtomIJNS4_26SM100_MMA_F16BF16_2x1SM_SSISJ_SJ_fLi128ELi64ELNS4_4UMMA5MajorE0ELSP_0ELNSO_7ScaleInE0ELSQ_0EEEEEENS4_6LayoutINS5_IJSC_SC_SC_EEENS5_IJNSA_ILi0EEESV_SV_EEEEENS5_IJNS4_10UnderscoreESY_SY_EEEEENS4_18SM100_TMA_2SM_LOADENS4_14ComposedLayoutINS4_7SwizzleILi2ELi4ELi3EEENS4_18smem_ptr_flag_bitsILi16EEENST_INS5_IJSB_SH_EEENS5_IJSH_SC_EEEEEEEvNS4_8identityENS4_28SM100_TMA_2SM_LOAD_MULTICASTES1A_vS1B_EENS_8epilogue10collective18CollectiveEpilogueINS1E_23Sm100TmaWarpSpecializedILi3ELi2ELi16ELb1ELb0EEEJNS5_IJSG_SG_SH_EEENS5_IJNST_ISG_SC_EENST_INS5_IJNSA_ILi16EEENSA_ILi2EEEEEENS5_IJSC_SH_EEEEEEEESJ_SK_SJ_SK_NS1E_6fusion15FusionCallbacksIS1I_NS1R_17LinearCombinationISJ_fSJ_fLNS_15FloatRoundStyleE2EEES1J_S1Q_JEEENS4_5SM1004TMEM4LOAD26SM100_TMEM_LOAD_32dp32b16xENS4_13SM90_TMA_LOADENS12_INS13_ILi1ELi4ELi3EEES16_NST_INS5_IJSB_S1L_EEENS5_IJS1L_SC_EEEEEEENS4_39AutoVectorizingCopyWithAssumedAlignmentILi128EEENS4_14SM90_TMA_STOREES26_S28_S28_EEEvvEEEEvNT_6ParamsE) ;  /* 0xffffff54026c7950 */ /* 0x000fea0003c3ffff */
.L_x_268:
[----:B------:R-:W-:-:S00]  /*aa50*/  BRA `(.L_x_268) ;  /* 0xfffffffc00fc7947 */ /* 0x000fc0000383ffff */
[----:B------:R-:W-:-:S00]  /*aa60*/  NOP ;  /* 0x0000000000007918 */ /* 0x000fc00000000000 */
        /* <DEDUP_REMOVED lines=9> */
.L_x_269:


//--------------------- .nv.global.init           --------------------------
	.section	.nv.global.init,"aw",@progbits
.nv.global.init:
	.type		$str$27,@object
	.size		$str$27,($str$28 - $str$27)
$str$27:
        /*0000*/ 	.byte	0x28, 0x61, 0x64, 0x64, 0x72, 0x65, 0x73, 0x73, 0x20, 0x26, 0x20, 0x6d, 0x61, 0x73, 0x6b, 0x29
        /*0010*/ 	.byte	0x20, 0x3d, 0x3d, 0x20, 0x30, 0x00
	.type		$str$28,@object
	.size		$str$28,($str$26 - $str$28)
$str$28:
        /*0016*/ 	.byte	0x2f, 0x74, 0x6d, 0x70, 0x2f, 0x63, 0x75, 0x74, 0x6c, 0x61, 0x73, 0x73, 0x5f, 0x73, 0x77, 0x65
        /*0026*/ 	.byte	0x65, 0x70, 0x5f, 0x73, 0x72, 0x63, 0x2f, 0x69, 0x6e, 0x63, 0x6c, 0x75, 0x64, 0x65, 0x2f, 0x63
        /*0036*/ 	.byte	0x75, 0x74, 0x65, 0x2f, 0x70, 0x6f, 0x69, 0x6e, 0x74, 0x65, 0x72, 0x5f, 0x66, 0x6c, 0x61, 0x67
        /*0046*/ 	.byte	0x67, 0x65, 0x64, 0x2e, 0x68, 0x70, 0x70, 0x00
	.type		$str$26,@object
	.size		$str$26,($str$25 - $str$26)
$str$26:
        /*004e*/ 	.byte	0x2f, 0x74, 0x6d, 0x70, 0x2f, 0x63, 0x75, 0x74, 0x6c, 0x61, 0x73, 0x73, 0x5f, 0x73, 0x77, 0x65
        /*005e*/ 	.byte	0x65, 0x70, 0x5f, 0x73, 0x72, 0x63, 0x2f, 0x69, 0x6e, 0x63, 0x6c, 0x75, 0x64, 0x65, 0x2f, 0x63
        /*006e*/ 	.byte	0x75, 0x74, 0x65, 0x2f, 0x61, 0x74, 0x6f, 0x6d, 0x2f, 0x63, 0x6f, 0x70, 0x79, 0x5f, 0x74, 0x72
        /*007e*/ 	.byte	0x61, 0x69, 0x74, 0x73, 0x5f, 0x73, 0x6d, 0x31, 0x30, 0x30, 0x2e, 0x68, 0x70, 0x70, 0x00
	.type		$str$25,@object
	.size		$str$25,(__unnamed_1 - $str$25)
$str$25:
        /*008d*/ 	.byte	0x28, 0x28, 0x75, 0x69, 0x6e, 0x74, 0x33, 0x32, 0x5f, 0x74, 0x28, 0x74, 0x68, 0x72, 0x65, 0x61
        /*009d*/ 	.byte	0x64, 0x49, 0x64, 0x78, 0x2e, 0x78, 0x29, 0x20, 0x2f, 0x20, 0x33, 0x32, 0x29, 0x20, 0x25, 0x20
        /*00ad*/ 	.byte	0x34, 0x29, 0x20, 0x3d, 0x3d, 0x20, 0x28, 0x28, 0x28, 0x74, 0x6d, 0x65, 0x6d, 0x5f, 0x61, 0x64
        /*00bd*/ 	.byte	0x64, 0x72, 0x20, 0x3e, 0x3e, 0x20, 0x31, 0x36, 0x29, 0x20, 0x2f, 0x20, 0x33, 0x32, 0x29, 0x20
        /*00cd*/ 	.byte	0x25, 0x20, 0x34, 0x29, 0x00
	.type		__unnamed_1,@object
	.size		__unnamed_1,(__unnamed_2 - __unnamed_1)
__unnamed_1:
        /*00d2*/ 	.byte	0x61, 0x75, 0x74, 0x6f, 0x20, 0x63, 0x75, 0x74, 0x65, 0x3a, 0x3a, 0x61, 0x73, 0x5f, 0x70, 0x6f
        /* <DEDUP_REMOVED lines=24> */
        /*0262*/ 	.byte	0x43, 0x3c, 0x32, 0x30, 0x34, 0x38, 0x3e, 0x3e, 0x3e, 0x3e, 0x5d, 0x00
	.type		__unnamed_2,@object
	.size		__unnamed_2,(.L_2 - __unnamed_2)
__unnamed_2:
        /* <DEDUP_REMOVED lines=40> */
        /*04ee*/ 	.byte	0x3a, 0x3a, 0x43, 0x3c, 0x30, 0x3e, 0x3e, 0x3e, 0x3e, 0x5d, 0x00
.L_2:


//--------------------- .nv.shared._ZN7cutlass13device_kernelINS_4gemm6kernel13GemmUniversalIN4cute5tupleIJiiiiEEENS1_10collective13CollectiveMmaINS1_35MainloopSm100TmaUmmaWarpSpecializedILi35ELi2ELi4ENS5_IJNS4_1CILi8EEENSA_ILi1EEESC_EEEEENS5_IJNSA_ILi128EEENSA_ILi64EEENSA_ILi32EEEEEENS_10bfloat16_tENS5_IJlSC_lEEESJ_SK_NS4_8TiledMMAINS4_8MMA_AtomIJNS4_26SM100_MMA_F16BF16_2x1SM_SSISJ_SJ_fLi128ELi64ELNS4_4UMMA5MajorE0ELSP_0ELNSO_7ScaleInE0ELSQ_0EEEEEENS4_6LayoutINS5_IJSC_SC_SC_EEENS5_IJNSA_ILi0EEESV_SV_EEEEENS5_IJNS4_10UnderscoreESY_SY_EEEEENS4_18SM100_TMA_2SM_LOADENS4_14ComposedLayoutINS4_7SwizzleILi2ELi4ELi3EEENS4_18smem_ptr_flag_bitsILi16EEENST_INS5_IJSB_SH_EEENS5_IJSH_SC_EEEEEEEvNS4_8identityENS4_28SM100_TMA_2SM_LOAD_MULTICASTES1A_vS1B_EENS_8epilogue10collective18CollectiveEpilogueINS1E_23Sm100TmaWarpSpecializedILi3ELi2ELi16ELb1ELb0EEEJNS5_IJSG_SG_SH_EEENS5_IJNST_ISG_SC_EENST_INS5_IJNSA_ILi16EEENSA_ILi2EEEEEENS5_IJSC_SH_EEEEEEEESJ_SK_SJ_SK_NS1E_6fusion15FusionCallbacksIS1I_NS1R_17LinearCombinationISJ_fSJ_fLNS_15FloatRoundStyleE2EEES1J_S1Q_JEEENS4_5SM1004TMEM4LOAD26SM100_TMEM_LOAD_32dp32b16xENS4_13SM90_TMA_LOADENS12_INS13_ILi1ELi4ELi3EEES16_NST_INS5_IJSB_S1L_EEENS5_IJS1L_SC_EEEEEEENS4_39AutoVectorizingCopyWithAssumedAlignmentILi128EEENS4_14SM90_TMA_STOREES26_S28_S28_EEEvvEEEEvNT_6ParamsE --------------------------
	.section	.nv.shared._ZN7cutlass13device_kernelINS_4gemm6kernel13GemmUniversalIN4cute5tupleIJiiiiEEENS1_10collective13CollectiveMmaINS1_35MainloopSm100TmaUmmaWarpSpecializedILi35ELi2ELi4ENS5_IJNS4_1CILi8EEENSA_ILi1EEESC_EEEEENS5_IJNSA_ILi128EEENSA_ILi64EEENSA_ILi32EEEEEENS_10bfloat16_tENS5_IJlSC_lEEESJ_SK_NS4_8TiledMMAINS4_8MMA_AtomIJNS4_26SM100_MMA_F16BF16_2x1SM_SSISJ_SJ_fLi128ELi64ELNS4_4UMMA5MajorE0ELSP_0ELNSO_7ScaleInE0ELSQ_0EEEEEENS4_6LayoutINS5_IJSC_SC_SC_EEENS5_IJNSA_ILi0EEESV_SV_EEEEENS5_IJNS4_10UnderscoreESY_SY_EEEEENS4_18SM100_TMA_2SM_LOADENS4_14ComposedLayoutINS4_7SwizzleILi2ELi4ELi3EEENS4_18smem_ptr_flag_bitsILi16EEENST_INS5_IJSB_SH_EEENS5_IJSH_SC_EEEEEEEvNS4_8identityENS4_28SM100_TMA_2SM_LOAD_MULTICASTES1A_vS1B_EENS_8epilogue10collective18CollectiveEpilogueINS1E_23Sm100TmaWarpSpecializedILi3ELi2ELi16ELb1ELb0EEEJNS5_IJSG_SG_SH_EEENS5_IJNST_ISG_SC_EENST_INS5_IJNSA_ILi16EEENSA_ILi2EEEEEENS5_IJSC_SH_EEEEEEEESJ_SK_SJ_SK_NS1E_6fusion15FusionCallbacksIS1I_NS1R_17LinearCombinationISJ_fSJ_fLNS_15FloatRoundStyleE2EEES1J_S1Q_JEEENS4_5SM1004TMEM4LOAD26SM100_TMEM_LOAD_32dp32b16xENS4_13SM90_TMA_LOADENS12_INS13_ILi1ELi4ELi3EEES16_NST_INS5_IJSB_S1L_EEENS5_IJS1L_SC_EEEEEEENS4_39AutoVectorizingCopyWithAssumedAlignmentILi128EEENS4_14SM90_TMA_STOREES26_S28_S28_EEEvvEEEEvNT_6ParamsE,"aw",@nobits
	.sectionflags	@""
	.align	16
	.zero		1024


//--------------------- .nv.shared.reserved.0     --------------------------
	.section	.nv.shared.reserved.0,"aw",@nobits
	.weak		__nv_reservedSMEM_offset_0_alias
	.size		__nv_reservedSMEM_offset_0_alias, 0, 64
	.other		__nv_reservedSMEM_offset_0_alias,@"STO_CUDA_RESERVED_SHARED STV_DEFAULT"
__nv_reservedSMEM_offset_0_alias:
	.zero		0
.nv.shared.reserved.0:
	.zero		64
	.weak		__nv_reservedSMEM_tcgen05_partition
	.type		__nv_reservedSMEM_tcgen05_partition,@object
	.size		__nv_reservedSMEM_tcgen05_partition,(.L_0 - __nv_reservedSMEM_tcgen05_partition)
__nv_reservedSMEM_tcgen05_partition:
	.zero		32
.L_0:


//--------------------- .nv.global                --------------------------
	.section	.nv.global,"aw",@nobits
.nv.global:
	.type		_ZN40_INTERNAL_fae0ee21_4_k_cu_8e1e3f7a_308014cute1_E,@object
	.size		_ZN40_INTERNAL_fae0ee21_4_k_cu_8e1e3f7a_308014cute1_E,(_ZN40_INTERNAL_fae0ee21_4_k_cu_8e1e3f7a_308014cuda3std3__45__cpo6cbeginE - _ZN40_INTERNAL_fae0ee21_4_k_cu_8e1e3f7a_308014cute1_E)
_ZN40_INTERNAL_fae0ee21_4_k_cu_8e1e3f7a_308014cute1_E:
	.zero		1
	.type		_ZN40_INTERNAL_fae0ee21_4_k_cu_8e1e3f7a_308014cuda3std3__45__cpo6cbeginE,@object
	.size		_ZN40_INTERNAL_fae0ee21_4_k_cu_8e1e3f7a_308014cuda3std3__45__cpo6cbeginE,(_ZN40_INTERNAL_fae0ee21_4_k_cu_8e1e3f7a_308014cuda3std3__48in_placeE - _ZN40_INTERNAL_fae0ee21_4_k_cu_8e1e3f7a_308014cuda3std3__45__cpo6cbeginE)
_ZN40_INTERNAL_fae0ee21_4_k_cu_8e1e3f7a_308014cuda3std3__45__cpo6cbeginE:
	.zero		1
	.type		_ZN40_INTERNAL_fae0ee21_4_k_cu_8e1e3f7a_308014cuda3std3__48in_placeE,@object
	.size		_ZN40_INTERNAL_fae0ee21_4_k_cu_8e1e3f7a_308014cuda3std3__48in_placeE,(_ZN40_INTERNAL_fae0ee21_4_k_cu_8e1e3f7a_308014cuda3std6ranges3__45__cpo9iter_moveE - _ZN40_INTERNAL_fae0ee21_4_k_cu_8e1e3f7a_308014cuda3std3__48in_placeE)
_ZN40_INTERNAL_fae0ee21_4_k_cu_8e1e3f7a_308014cuda3std3__48in_placeE:
	.zero		1
	.type		_ZN40_INTERNAL_fae0ee21_4_k_cu_8e1e3f7a_308014cuda3std6ranges3__45__cpo9iter_moveE,@object
	.size		_ZN40_INTERNAL_fae0ee21_4_k_cu_8e1e3f7a_308014cuda3std6ranges3__45__cpo9iter_moveE,(_ZN40_INTERNAL_fae0ee21_4_k_cu_8e1e3f7a_308014cuda3std3__45__cpo5beginE - _ZN40_INTERNAL_fae0ee21_4_k_cu_8e1e3f7a_308014cuda3std6ranges3__45__cpo9iter_moveE)
_ZN40_INTERNAL_fae0ee21_4_k_cu_8e1e3f7a_308014cuda3std6ranges3__45__cpo9iter_moveE:
	.zero		1
	.type		_ZN40_INTERNAL_fae0ee21_4_k_cu_8e1e3f7a_308014cuda3std3__45__cpo5beginE,@object
	.size		_ZN40_INTERNAL_fae0ee21_4_k_cu_8e1e3f7a_308014cuda3std3__45__cpo5beginE,(_ZN40_INTERNAL_fae0ee21_4_k_cu_8e1e3f7a_308014cuda3std3__442_GLOBAL__N__fae0ee21_4_k_cu_8e1e3f7a_308016ignoreE - _ZN40_INTERNAL_fae0ee21_4_k_cu_8e1e3f7a_308014cuda3std3__45__cpo5beginE)
_ZN40_INTERNAL_fae0ee21_4_k_cu_8e1e3f7a_308014cuda3std3__45__cpo5beginE:
	.zero		1
	.type		_ZN40_INTERNAL_fae0ee21_4_k_cu_8e1e3f7a_308014cuda3std3__442_GLOBAL__N__fae0ee21_4_k_cu_8e1e3f7a_308016ignoreE,@object
	.size		_ZN40_INTERNAL_fae0ee21_4_k_cu_8e1e3f7a_308014cuda3std3__442_GLOBAL__N__fae0ee21_4_k_cu_8e1e3f7a_308016ignoreE,(_ZN40_INTERNAL_fae0ee21_4_k_cu_8e1e3f7a_308014cute7productE - _ZN40_INTERNAL_fae0ee21_4_k_cu_8e1e3f7a_308014cuda3std3__442_GLOBAL__N__fae0ee21_4_k_cu_8e1e3f7a_308016ignoreE)
_ZN40_INTERNAL_fae0ee21_4_k_cu_8e1e3f7a_308014cuda3std3__442_GLOBAL__N__fae0ee21_4_k_cu_8e1e3f7a_308016ignoreE:
	.zero		1
	.type		_ZN40_INTERNAL_fae0ee21_4_k_cu_8e1e3f7a_308014cute7productE,@object
	.size		_ZN40_INTERNAL_fae0ee21_4_k_cu_8e1e3f7a_308014cute7productE,(_ZN40_INTERNAL_fae0ee21_4_k_cu_8e1e3f7a_308014cuda3std3__45__cpo3endE - _ZN40_INTERNAL_fae0ee21_4_k_cu_8e1e3f7a_308014cute7productE)
_ZN40_INTERNAL_fae0ee21_4_k_cu_8e1e3f7a_308014cute7productE:
	.zero		1
	.type		_ZN40_INTERNAL_fae0ee21_4_k_cu_8e1e3f7a_308014cuda3std3__45__cpo3endE,@object
	.size		_ZN40_INTERNAL_fae0ee21_4_k_cu_8e1e3f7a_308014cuda3std3__45__cpo3endE,(_ZN40_INTERNAL_fae0ee21_4_k_cu_8e1e3f7a_308014cuda3std3__419piecewise_constructE - _ZN40_INTERNAL_fae0ee21_4_k_cu_8e1e3f7a_308014cuda3std3__45__cpo3endE)
_ZN40_INTERNAL_fae0ee21_4_k_cu_8e1e3f7a_308014cuda3std3__45__cpo3endE:
	.zero		1
	.type		_ZN40_INTERNAL_fae0ee21_4_k_cu_8e1e3f7a_308014cuda3std3__419piecewise_constructE,@object
	.size		_ZN40_INTERNAL_fae0ee21_4_k_cu_8e1e3f7a_308014cuda3std3__419piecewise_constructE,(_ZN40_INTERNAL_fae0ee21_4_k_cu_8e1e3f7a_308014cuda3std3__45__cpo4cendE - _ZN40_INTERNAL_fae0ee21_4_k_cu_8e1e3f7a_308014cuda3std3__419piecewise_constructE)
_ZN40_INTERNAL_fae0ee21_4_k_cu_8e1e3f7a_308014cuda3std3__419piecewise_constructE:
	.zero		1
	.type		_ZN40_INTERNAL_fae0ee21_4_k_cu_8e1e3f7a_308014cuda3std3__45__cpo4cendE,@object
	.size		_ZN40_INTERNAL_fae0ee21_4_k_cu_8e1e3f7a_308014cuda3std3__45__cpo4cendE,(_ZN40_INTERNAL_fae0ee21_4_k_cu_8e1e3f7a_308014cuda3std6ranges3__45__cpo4swapE - _ZN40_INTERNAL_fae0ee21_4_k_cu_8e1e3f7a_308014cuda3std3__45__cpo4cendE)
_ZN40_INTERNAL_fae0ee21_4_k_cu_8e1e3f7a_308014cuda3std3__45__cpo4cendE:
	.zero		1
	.type		_ZN40_INTERNAL_fae0ee21_4_k_cu_8e1e3f7a_308014cuda3std6ranges3__45__cpo4swapE,@object
	.size		_ZN40_INTERNAL_fae0ee21_4_k_cu_8e1e3f7a_308014cuda3std6ranges3__45__cpo4swapE,(.L_10 - _ZN40_INTERNAL_fae0ee21_4_k_cu_8e1e3f7a_308014cuda3std6ranges3__45__cpo4swapE)
_ZN40_INTERNAL_fae0ee21_4_k_cu_8e1e3f7a_308014cuda3std6ranges3__45__cpo4swapE:
	.zero		1
.L_10:


//--------------------- .nv.constant0._ZN7cutlass13device_kernelINS_4gemm6kernel13GemmUniversalIN4cute5tupleIJiiiiEEENS1_10collective13CollectiveMmaINS1_35MainloopSm100TmaUmmaWarpSpecializedILi35ELi2ELi4ENS5_IJNS4_1CILi8EEENSA_ILi1EEESC_EEEEENS5_IJNSA_ILi128EEENSA_ILi64EEENSA_ILi32EEEEEENS_10bfloat16_tENS5_IJlSC_lEEESJ_SK_NS4_8TiledMMAINS4_8MMA_AtomIJNS4_26SM100_MMA_F16BF16_2x1SM_SSISJ_SJ_fLi128ELi64ELNS4_4UMMA5MajorE0ELSP_0ELNSO_7ScaleInE0ELSQ_0EEEEEENS4_6LayoutINS5_IJSC_SC_SC_EEENS5_IJNSA_ILi0EEESV_SV_EEEEENS5_IJNS4_10UnderscoreESY_SY_EEEEENS4_18SM100_TMA_2SM_LOADENS4_14ComposedLayoutINS4_7SwizzleILi2ELi4ELi3EEENS4_18smem_ptr_flag_bitsILi16EEENST_INS5_IJSB_SH_EEENS5_IJSH_SC_EEEEEEEvNS4_8identityENS4_28SM100_TMA_2SM_LOAD_MULTICASTES1A_vS1B_EENS_8epilogue10collective18CollectiveEpilogueINS1E_23Sm100TmaWarpSpecializedILi3ELi2ELi16ELb1ELb0EEEJNS5_IJSG_SG_SH_EEENS5_IJNST_ISG_SC_EENST_INS5_IJNSA_ILi16EEENSA_ILi2EEEEEENS5_IJSC_SH_EEEEEEEESJ_SK_SJ_SK_NS1E_6fusion15FusionCallbacksIS1I_NS1R_17LinearCombinationISJ_fSJ_fLNS_15FloatRoundStyleE2EEES1J_S1Q_JEEENS4_5SM1004TMEM4LOAD26SM100_TMEM_LOAD_32dp32b16xENS4_13SM90_TMA_LOADENS12_INS13_ILi1ELi4ELi3EEES16_NST_INS5_IJSB_S1L_EEENS5_IJS1L_SC_EEEEEEENS4_39AutoVectorizingCopyWithAssumedAlignmentILi128EEENS4_14SM90_TMA_STOREES26_S28_S28_EEEvvEEEEvNT_6ParamsE --------------------------
	.section	.nv.constant0._ZN7cutlass13device_kernelINS_4gemm6kernel13GemmUniversalIN4cute5tupleIJiiiiEEENS1_10collective13CollectiveMmaINS1_35MainloopSm100TmaUmmaWarpSpecializedILi35ELi2ELi4ENS5_IJNS4_1CILi8EEENSA_ILi1EEESC_EEEEENS5_IJNSA_ILi128EEENSA_ILi64EEENSA_ILi32EEEEEENS_10bfloat16_tENS5_IJlSC_lEEESJ_SK_NS4_8TiledMMAINS4_8MMA_AtomIJNS4_26SM100_MMA_F16BF16_2x1SM_SSISJ_SJ_fLi128ELi64ELNS4_4UMMA5MajorE0ELSP_0ELNSO_7ScaleInE0ELSQ_0EEEEEENS4_6LayoutINS5_IJSC_SC_SC_EEENS5_IJNSA_ILi0EEESV_SV_EEEEENS5_IJNS4_10UnderscoreESY_SY_EEEEENS4_18SM100_TMA_2SM_LOADENS4_14ComposedLayoutINS4_7SwizzleILi2ELi4ELi3EEENS4_18smem_ptr_flag_bitsILi16EEENST_INS5_IJSB_SH_EEENS5_IJSH_SC_EEEEEEEvNS4_8identityENS4_28SM100_TMA_2SM_LOAD_MULTICASTES1A_vS1B_EENS_8epilogue10collective18CollectiveEpilogueINS1E_23Sm100TmaWarpSpecializedILi3ELi2ELi16ELb1ELb0EEEJNS5_IJSG_SG_SH_EEENS5_IJNST_ISG_SC_EENST_INS5_IJNSA_ILi16EEENSA_ILi2EEEEEENS5_IJSC_SH_EEEEEEEESJ_SK_SJ_SK_NS1E_6fusion15FusionCallbacksIS1I_NS1R_17LinearCombinationISJ_fSJ_fLNS_15FloatRoundStyleE2EEES1J_S1Q_JEEENS4_5SM1004TMEM4LOAD26SM100_TMEM_LOAD_32dp32b16xENS4_13SM90_TMA_LOADENS12_INS13_ILi1ELi4ELi3EEES16_NST_INS5_IJSB_S1L_EEENS5_IJS1L_SC_EEEEEEENS4_39AutoVectorizingCopyWithAssumedAlignmentILi128EEENS4_14SM90_TMA_STOREES26_S28_S28_EEEvvEEEEvNT_6ParamsE,"a",@progbits
	.sectionflags	@""
	.align	4
.nv.constant0._ZN7cutlass13device_kernelINS_4gemm6kernel13GemmUniversalIN4cute5tupleIJiiiiEEENS1_10collective13CollectiveMmaINS1_35MainloopSm100TmaUmmaWarpSpecializedILi35ELi2ELi4ENS5_IJNS4_1CILi8EEENSA_ILi1EEESC_EEEEENS5_IJNSA_ILi128EEENSA_ILi64EEENSA_ILi32EEEEEENS_10bfloat16_tENS5_IJlSC_lEEESJ_SK_NS4_8TiledMMAINS4_8MMA_AtomIJNS4_26SM100_MMA_F16BF16_2x1SM_SSISJ_SJ_fLi128ELi64ELNS4_4UMMA5MajorE0ELSP_0ELNSO_7ScaleInE0ELSQ_0EEEEEENS4_6LayoutINS5_IJSC_SC_SC_EEENS5_IJNSA_ILi0EEESV_SV_EEEEENS5_IJNS4_10UnderscoreESY_SY_EEEEENS4_18SM100_TMA_2SM_LOADENS4_14ComposedLayoutINS4_7SwizzleILi2ELi4ELi3EEENS4_18smem_ptr_flag_bitsILi16EEENST_INS5_IJSB_SH_EEENS5_IJSH_SC_EEEEEEEvNS4_8identityENS4_28SM100_TMA_2SM_LOAD_MULTICASTES1A_vS1B_EENS_8epilogue10collective18CollectiveEpilogueINS1E_23Sm100TmaWarpSpecializedILi3ELi2ELi16ELb1ELb0EEEJNS5_IJSG_SG_SH_EEENS5_IJNST_ISG_SC_EENST_INS5_IJNSA_ILi16EEENSA_ILi2EEEEEENS5_IJSC_SH_EEEEEEEESJ_SK_SJ_SK_NS1E_6fusion15FusionCallbacksIS1I_NS1R_17LinearCombinationISJ_fSJ_fLNS_15FloatRoundStyleE2EEES1J_S1Q_JEEENS4_5SM1004TMEM4LOAD26SM100_TMEM_LOAD_32dp32b16xENS4_13SM90_TMA_LOADENS12_INS13_ILi1ELi4ELi3EEES16_NST_INS5_IJSB_S1L_EEENS5_IJS1L_SC_EEEEEEENS4_39AutoVectorizingCopyWithAssumedAlignmentILi128EEENS4_14SM90_TMA_STOREES26_S28_S28_EEEvvEEEEvNT_6ParamsE:
	.zero		2944


//--------------------- SYMBOLS --------------------------

	.type		.nv.reservedSmem.offset0,@object
	.size		.nv.reservedSmem.offset0,0x4
	.type		.nv.reservedSmem.cap,@object
	.size		.nv.reservedSmem.cap,0x4
	.type		__assertfail,@function
